	.target	sm_90a

	.elftype	@"ET_EXEC"


//--------------------- .note.nv.tkinfo           --------------------------
	.section	.note.nv.tkinfo,"",@"SHT_NOTE"
	.sectionflags	@"SHF_NOTE_NV_TKINFO"
	.tkinfo
        /*0018*/ 	.word	0x00000002
        /*0030*/ 	.string	""
        /*0030*/ 	.string	"ptxas"
        /*0030*/ 	.string	"Cuda compilation tools, release 13.0, V13.0.88"
        /*0030*/ 	.string	"Build cuda_13.0.r13.0/compiler.36424714_0"
        /*0030*/ 	.string	"-arch sm_90a -m 64 "



//--------------------- .note.nv.cuinfo           --------------------------
	.section	.note.nv.cuinfo,"",@"SHT_NOTE"
	.sectionflags	@"SHF_NOTE_NV_CUINFO"
        /*0018*/ 	.short	0x0002
        /*001a*/ 	.short	0x005a
        /*001c*/ 	.short	0x0082
	.zero		2


//--------------------- .nv.info                  --------------------------
	.section	.nv.info,"",@"SHT_CUDA_INFO"
	.align	4


	//----- nvinfo : EIATTR_REGCOUNT
	.align		4
        /*0000*/ 	.byte	0x04, 0x2f
        /*0002*/ 	.short	(.L_18 - .L_17)
	.align		4
.L_17:
        /*0004*/ 	.word	index@(_ZN7cutlass13device_kernelINS_4gemm6kernel13GemmUniversalIN4cute5tupleIJiiiiEEENS1_10collective13CollectiveMmaINS1_34MainloopSm90TmaGmmaWarpSpecializedILi8ENS5_IJNS4_1CILi1EEESB_SB_EEENS1_35KernelTmaWarpSpecializedCooperativeEEENS5_IJNSA_ILi128EEENSA_ILi64EEESG_EEENS_10bfloat16_tENS5_IJlSB_lEEESI_SJ_NS4_8TiledMMAINS4_8MMA_AtomIJNS4_4SM904GMMA27MMA_64x64x16_F32BF16BF16_SSILNSN_5MajorE0ELSP_0ELNSN_7ScaleInE1ELSQ_1EEEEEENS4_6LayoutINS5_IJNSA_ILi2EEESB_SB_EEENS5_IJSB_NSA_ILi0EEESW_EEEEENS5_IJNS4_10UnderscoreESZ_SZ_EEEEENS4_13SM90_TMA_LOADENS4_14ComposedLayoutINS4_7SwizzleILi3ELi4ELi3EEENS4_18smem_ptr_flag_bitsILi16EEENST_INS5_IJNSA_ILi8EEESG_EEENS5_IJSG_SB_EEEEEEEvNS4_8identityES12_S1C_vS1D_EENS_8epilogue10collective18CollectiveEpilogueINS1F_22Sm90TmaWarpSpecializedILi3ELi2ELi16ELb1ELb0EEEJSH_NS5_IJSF_NSA_ILi32EEEEEESI_SJ_SI_SJ_NS1F_6fusion15FusionCallbacksIS1J_NS1M_17LinCombPerRowBiasISI_fSI_SI_fLi8ELNS_15FloatRoundStyleE2EEESH_S1L_JEEES12_NS13_INS14_ILi2ELi4ELi3EEES17_NST_INS5_IJS18_S1K_EEENS5_IJS1K_SB_EEEEEEENS4_17SM75_U32x4_LDSM_NENS4_14SM90_TMA_STOREES1W_NS4_17SM90_U32x4_STSM_NENS4_9Copy_AtomIJS1Z_NS_6half_tEEEEvEEEvvEEEEvNT_6ParamsE)
        /*0008*/ 	.word	0x000000a8


	//----- nvinfo : EIATTR_FRAME_SIZE
	.align		4
.L_18:
        /*000c*/ 	.byte	0x04, 0x11
        /*000e*/ 	.short	(.L_20 - .L_19)
	.align		4
.L_19:
        /*0010*/ 	.word	index@(_ZN7cutlass13device_kernelINS_4gemm6kernel13GemmUniversalIN4cute5tupleIJiiiiEEENS1_10collective13CollectiveMmaINS1_34MainloopSm90TmaGmmaWarpSpecializedILi8ENS5_IJNS4_1CILi1EEESB_SB_EEENS1_35KernelTmaWarpSpecializedCooperativeEEENS5_IJNSA_ILi128EEENSA_ILi64EEESG_EEENS_10bfloat16_tENS5_IJlSB_lEEESI_SJ_NS4_8TiledMMAINS4_8MMA_AtomIJNS4_4SM904GMMA27MMA_64x64x16_F32BF16BF16_SSILNSN_5MajorE0ELSP_0ELNSN_7ScaleInE1ELSQ_1EEEEEENS4_6LayoutINS5_IJNSA_ILi2EEESB_SB_EEENS5_IJSB_NSA_ILi0EEESW_EEEEENS5_IJNS4_10UnderscoreESZ_SZ_EEEEENS4_13SM90_TMA_LOADENS4_14ComposedLayoutINS4_7SwizzleILi3ELi4ELi3EEENS4_18smem_ptr_flag_bitsILi16EEENST_INS5_IJNSA_ILi8EEESG_EEENS5_IJSG_SB_EEEEEEEvNS4_8identityES12_S1C_vS1D_EENS_8epilogue10collective18CollectiveEpilogueINS1F_22Sm90TmaWarpSpecializedILi3ELi2ELi16ELb1ELb0EEEJSH_NS5_IJSF_NSA_ILi32EEEEEESI_SJ_SI_SJ_NS1F_6fusion15FusionCallbacksIS1J_NS1M_17LinCombPerRowBiasISI_fSI_SI_fLi8ELNS_15FloatRoundStyleE2EEESH_S1L_JEEES12_NS13_INS14_ILi2ELi4ELi3EEES17_NST_INS5_IJS18_S1K_EEENS5_IJS1K_SB_EEEEEEENS4_17SM75_U32x4_LDSM_NENS4_14SM90_TMA_STOREES1W_NS4_17SM90_U32x4_STSM_NENS4_9Copy_AtomIJS1Z_NS_6half_tEEEEvEEEvvEEEEvNT_6ParamsE)
        /*0014*/ 	.word	0x00000000


	//----- nvinfo : EIATTR_MIN_STACK_SIZE
	.align		4
.L_20:
        /*0018*/ 	.byte	0x04, 0x12
        /*001a*/ 	.short	(.L_22 - .L_21)
	.align		4
.L_21:
        /*001c*/ 	.word	index@(_ZN7cutlass13device_kernelINS_4gemm6kernel13GemmUniversalIN4cute5tupleIJiiiiEEENS1_10collective13CollectiveMmaINS1_34MainloopSm90TmaGmmaWarpSpecializedILi8ENS5_IJNS4_1CILi1EEESB_SB_EEENS1_35KernelTmaWarpSpecializedCooperativeEEENS5_IJNSA_ILi128EEENSA_ILi64EEESG_EEENS_10bfloat16_tENS5_IJlSB_lEEESI_SJ_NS4_8TiledMMAINS4_8MMA_AtomIJNS4_4SM904GMMA27MMA_64x64x16_F32BF16BF16_SSILNSN_5MajorE0ELSP_0ELNSN_7ScaleInE1ELSQ_1EEEEEENS4_6LayoutINS5_IJNSA_ILi2EEESB_SB_EEENS5_IJSB_NSA_ILi0EEESW_EEEEENS5_IJNS4_10UnderscoreESZ_SZ_EEEEENS4_13SM90_TMA_LOADENS4_14ComposedLayoutINS4_7SwizzleILi3ELi4ELi3EEENS4_18smem_ptr_flag_bitsILi16EEENST_INS5_IJNSA_ILi8EEESG_EEENS5_IJSG_SB_EEEEEEEvNS4_8identityES12_S1C_vS1D_EENS_8epilogue10collective18CollectiveEpilogueINS1F_22Sm90TmaWarpSpecializedILi3ELi2ELi16ELb1ELb0EEEJSH_NS5_IJSF_NSA_ILi32EEEEEESI_SJ_SI_SJ_NS1F_6fusion15FusionCallbacksIS1J_NS1M_17LinCombPerRowBiasISI_fSI_SI_fLi8ELNS_15FloatRoundStyleE2EEESH_S1L_JEEES12_NS13_INS14_ILi2ELi4ELi3EEES17_NST_INS5_IJS18_S1K_EEENS5_IJS1K_SB_EEEEEEENS4_17SM75_U32x4_LDSM_NENS4_14SM90_TMA_STOREES1W_NS4_17SM90_U32x4_STSM_NENS4_9Copy_AtomIJS1Z_NS_6half_tEEEEvEEEvvEEEEvNT_6ParamsE)
        /*0020*/ 	.word	0x00000000
.L_22:


//--------------------- .nv.compat                --------------------------
	.section	.nv.compat,"",@"SHT_CUDA_COMPAT_INFO"
	.align	4
        /*0000*/ 	.byte	0x02, 0x09, 0x01, 0x00, 0x02, 0x02, 0x04, 0x00, 0x02, 0x05, 0x05, 0x00, 0x03, 0x07, 0x01, 0x01
        /*0010*/ 	.byte	0x02, 0x03, 0x01, 0x00, 0x02, 0x06, 0x01, 0x00, 0x04, 0x0b, 0x08, 0x00, 0x00, 0x00, 0x00, 0x00
        /*0020*/ 	.byte	0x00, 0x00, 0x00, 0x00


//--------------------- .nv.info._ZN7cutlass13device_kernelINS_4gemm6kernel13GemmUniversalIN4cute5tupleIJiiiiEEENS1_10collective13CollectiveMmaINS1_34MainloopSm90TmaGmmaWarpSpecializedILi8ENS5_IJNS4_1CILi1EEESB_SB_EEENS1_35KernelTmaWarpSpecializedCooperativeEEENS5_IJNSA_ILi128EEENSA_ILi64EEESG_EEENS_10bfloat16_tENS5_IJlSB_lEEESI_SJ_NS4_8TiledMMAINS4_8MMA_AtomIJNS4_4SM904GMMA27MMA_64x64x16_F32BF16BF16_SSILNSN_5MajorE0ELSP_0ELNSN_7ScaleInE1ELSQ_1EEEEEENS4_6LayoutINS5_IJNSA_ILi2EEESB_SB_EEENS5_IJSB_NSA_ILi0EEESW_EEEEENS5_IJNS4_10UnderscoreESZ_SZ_EEEEENS4_13SM90_TMA_LOADENS4_14ComposedLayoutINS4_7SwizzleILi3ELi4ELi3EEENS4_18smem_ptr_flag_bitsILi16EEENST_INS5_IJNSA_ILi8EEESG_EEENS5_IJSG_SB_EEEEEEEvNS4_8identityES12_S1C_vS1D_EENS_8epilogue10collective18CollectiveEpilogueINS1F_22Sm90TmaWarpSpecializedILi3ELi2ELi16ELb1ELb0EEEJSH_NS5_IJSF_NSA_ILi32EEEEEESI_SJ_SI_SJ_NS1F_6fusion15FusionCallbacksIS1J_NS1M_17LinCombPerRowBiasISI_fSI_SI_fLi8ELNS_15FloatRoundStyleE2EEESH_S1L_JEEES12_NS13_INS14_ILi2ELi4ELi3EEES17_NST_INS5_IJS18_S1K_EEENS5_IJS1K_SB_EEEEEEENS4_17SM75_U32x4_LDSM_NENS4_14SM90_TMA_STOREES1W_NS4_17SM90_U32x4_STSM_NENS4_9Copy_AtomIJS1Z_NS_6half_tEEEEvEEEvvEEEEvNT_6ParamsE --------------------------
	.section	.nv.info._ZN7cutlass13device_kernelINS_4gemm6kernel13GemmUniversalIN4cute5tupleIJiiiiEEENS1_10collective13CollectiveMmaINS1_34MainloopSm90TmaGmmaWarpSpecializedILi8ENS5_IJNS4_1CILi1EEESB_SB_EEENS1_35KernelTmaWarpSpecializedCooperativeEEENS5_IJNSA_ILi128EEENSA_ILi64EEESG_EEENS_10bfloat16_tENS5_IJlSB_lEEESI_SJ_NS4_8TiledMMAINS4_8MMA_AtomIJNS4_4SM904GMMA27MMA_64x64x16_F32BF16BF16_SSILNSN_5MajorE0ELSP_0ELNSN_7ScaleInE1ELSQ_1EEEEEENS4_6LayoutINS5_IJNSA_ILi2EEESB_SB_EEENS5_IJSB_NSA_ILi0EEESW_EEEEENS5_IJNS4_10UnderscoreESZ_SZ_EEEEENS4_13SM90_TMA_LOADENS4_14ComposedLayoutINS4_7SwizzleILi3ELi4ELi3EEENS4_18smem_ptr_flag_bitsILi16EEENST_INS5_IJNSA_ILi8EEESG_EEENS5_IJSG_SB_EEEEEEEvNS4_8identityES12_S1C_vS1D_EENS_8epilogue10collective18CollectiveEpilogueINS1F_22Sm90TmaWarpSpecializedILi3ELi2ELi16ELb1ELb0EEEJSH_NS5_IJSF_NSA_ILi32EEEEEESI_SJ_SI_SJ_NS1F_6fusion15FusionCallbacksIS1J_NS1M_17LinCombPerRowBiasISI_fSI_SI_fLi8ELNS_15FloatRoundStyleE2EEESH_S1L_JEEES12_NS13_INS14_ILi2ELi4ELi3EEES17_NST_INS5_IJS18_S1K_EEENS5_IJS1K_SB_EEEEEEENS4_17SM75_U32x4_LDSM_NENS4_14SM90_TMA_STOREES1W_NS4_17SM90_U32x4_STSM_NENS4_9Copy_AtomIJS1Z_NS_6half_tEEEEvEEEvvEEEEvNT_6ParamsE,"",@"SHT_CUDA_INFO"
	.sectionflags	@""
	.align	4


	//----- nvinfo : EIATTR_CUDA_API_VERSION
	.align		4
        /*0000*/ 	.byte	0x04, 0x37
        /*0002*/ 	.short	(.L_24 - .L_23)
.L_23:
        /*0004*/ 	.word	0x00000082


	//----- nvinfo : EIATTR_KPARAM_INFO
	.align		4
.L_24:
        /*0008*/ 	.byte	0x04, 0x17
        /*000a*/ 	.short	(.L_26 - .L_25)
.L_25:
        /*000c*/ 	.word	0x00000000
        /*0010*/ 	.short	0x0000
        /*0012*/ 	.short	0x0070
        /*0014*/ 	.byte	0x00, 0xf0, 0x01, 0x1c


	//----- nvinfo : EIATTR_SPARSE_MMA_MASK
	.align		4
.L_26:
        /*0018*/ 	.byte	0x03, 0x50
        /*001a*/ 	.short	0x0000


	//----- nvinfo : EIATTR_MAXREG_COUNT
	.align		4
        /*001c*/ 	.byte	0x03, 0x1b
        /*001e*/ 	.short	0x00a8


	//----- nvinfo : EIATTR_NUM_BARRIERS
	.align		4
        /*0020*/ 	.byte	0x02, 0x4c
        /*0022*/ 	.byte	0x02
	.zero		1


	//----- nvinfo : EIATTR_EXTERNS
	.align		4
        /*0024*/ 	.byte	0x04, 0x0f
        /*0026*/ 	.short	(.L_28 - .L_27)


	//   ....[0]....
	.align		4
.L_27:
        /*0028*/ 	.word	index@(__assertfail)


	//----- nvinfo : EIATTR_MERCURY_ISA_VERSION
	.align		4
.L_28:
        /*002c*/ 	.byte	0x03, 0x5f
        /*002e*/ 	.short	0x0101


	//----- nvinfo : EIATTR_INT_WARP_WIDE_INSTR_OFFSETS
	.align		4
        /*0030*/ 	.byte	0x04, 0x31
        /*0032*/ 	.short	(.L_30 - .L_29)


	//   ....[0]....
.L_29:
        /*0034*/ 	.word	0x00000950


	//   ....[1]....
        /*0038*/ 	.word	0x00000960


	//   ....[2]....
        /*003c*/ 	.word	0x000009f0


	//----- nvinfo : EIATTR_COOP_GROUP_MASK_REGIDS
	.align		4
.L_30:
        /*0040*/ 	.byte	0x04, 0x29
        /*0042*/ 	.short	(.L_32 - .L_31)


	//   ....[0]....
.L_31:
        /*0044*/ 	.word	0xffffffff


	//   ....[1]....
        /*0048*/ 	.word	0xffffffff


	//   ....[2]....
        /*004c*/ 	.word	0xffffffff


	//   ....[3]....
        /*0050*/ 	.word	0xffffffff


	//   ....[4]....
        /*0054*/ 	.word	0xffffffff


	//   ....[5]....
        /*0058*/ 	.word	0xffffffff


	//----- nvinfo : EIATTR_COOP_GROUP_INSTR_OFFSETS
	.align		4
.L_32:
        /*005c*/ 	.byte	0x04, 0x28
        /*005e*/ 	.short	(.L_34 - .L_33)


	//   ....[0]....
.L_33:
        /*0060*/ 	.word	0x00000070


	//   ....[1]....
        /*0064*/ 	.word	0x00000080


	//   ....[2]....
        /*0068*/ 	.word	0x00000430


	//   ....[3]....
        /*006c*/ 	.word	0x00000670


	//   ....[4]....
        /*0070*/ 	.word	0x00000800


	//   ....[5]....
        /*0074*/ 	.word	0x00001550


	//----- nvinfo : EIATTR_REG_RECONFIG
	.align		4
.L_34:
        /*0078*/ 	.byte	0x01, 0x54
	.zero		2


	//----- nvinfo : EIATTR_SYSCALL_OFFSETS
	.align		4
        /*007c*/ 	.byte	0x04, 0x46
        /*007e*/ 	.short	(.L_36 - .L_35)


	//   ....[0]....
.L_35:
        /*0080*/ 	.word	0x00001720


	//   ....[1]....
        /*0084*/ 	.word	0x00002130


	//   ....[2]....
        /*0088*/ 	.word	0x00002220


	//----- nvinfo : EIATTR_MBARRIER_INSTR_OFFSETS
	.align		4
.L_36:
        /*008c*/ 	.byte	0x04, 0x39
        /*008e*/ 	.short	(.L_38 - .L_37)


	//   ....[0]....
.L_37:
        /*0090*/ 	.word	0x00000550
        /*0094*/ 	.word	0x000000ff
        /*0098*/ 	.word	0x00000000
        /*009c*/ 	.short	0x0100
        /*009e*/ 	.byte	0x08
	.zero		1


	//   ....[1]....
        /*00a0*/ 	.word	0x00000560
        /*00a4*/ 	.word	0x000000ff
        /*00a8*/ 	.word	0x00000040
        /*00ac*/ 	.short	0x0100
        /*00ae*/ 	.byte	0x08
	.zero		1


	//   ....[2]....
        /*00b0*/ 	.word	0x00000570
        /*00b4*/ 	.word	0x000000ff
        /*00b8*/ 	.word	0x00000008
        /*00bc*/ 	.short	0x0100
        /*00be*/ 	.byte	0x08
	.zero		1


	//   ....[3]....
        /*00c0*/ 	.word	0x00000580
        /*00c4*/ 	.word	0x000000ff
        /*00c8*/ 	.word	0x00000048
        /*00cc*/ 	.short	0x0100
        /*00ce*/ 	.byte	0x08
	.zero		1


	//   ....[4]....
        /*00d0*/ 	.word	0x00000590
        /*00d4*/ 	.word	0x000000ff
        /*00d8*/ 	.word	0x00000010
        /*00dc*/ 	.short	0x0100
        /*00de*/ 	.byte	0x08
	.zero		1


	//   ....[5]....
        /*00e0*/ 	.word	0x000005a0
        /*00e4*/ 	.word	0x000000ff
        /*00e8*/ 	.word	0x00000050
        /*00ec*/ 	.short	0x0100
        /*00ee*/ 	.byte	0x08
	.zero		1


	//   ....[6]....
        /*00f0*/ 	.word	0x000005b0
        /*00f4*/ 	.word	0x000000ff
        /*00f8*/ 	.word	0x00000018
        /*00fc*/ 	.short	0x0100
        /*00fe*/ 	.byte	0x08
	.zero		1


	//   ....[7]....
        /*0100*/ 	.word	0x000005c0
        /*0104*/ 	.word	0x000000ff
        /*0108*/ 	.word	0x00000058
        /*010c*/ 	.short	0x0100
        /*010e*/ 	.byte	0x08
	.zero		1


	//   ....[8]....
        /*0110*/ 	.word	0x000005d0
        /*0114*/ 	.word	0x000000ff
        /*0118*/ 	.word	0x00000020
        /*011c*/ 	.short	0x0100
        /*011e*/ 	.byte	0x08
	.zero		1


	//   ....[9]....
        /*0120*/ 	.word	0x000005e0
        /*0124*/ 	.word	0x000000ff
        /*0128*/ 	.word	0x00000060
        /*012c*/ 	.short	0x0100
        /*012e*/ 	.byte	0x08
	.zero		1


	//   ....[10]....
        /*0130*/ 	.word	0x000005f0
        /*0134*/ 	.word	0x000000ff
        /*0138*/ 	.word	0x00000028
        /*013c*/ 	.short	0x0100
        /*013e*/ 	.byte	0x08
	.zero		1


	//   ....[11]....
        /*0140*/ 	.word	0x00000600
        /*0144*/ 	.word	0x000000ff
        /*0148*/ 	.word	0x00000068
        /*014c*/ 	.short	0x0100
        /*014e*/ 	.byte	0x08
	.zero		1


	//   ....[12]....
        /*0150*/ 	.word	0x00000610
        /*0154*/ 	.word	0x000000ff
        /*0158*/ 	.word	0x00000030
        /*015c*/ 	.short	0x0100
        /*015e*/ 	.byte	0x08
	.zero		1


	//   ....[13]....
        /*0160*/ 	.word	0x00000620
        /*0164*/ 	.word	0x000000ff
        /*0168*/ 	.word	0x00000070
        /*016c*/ 	.short	0x0100
        /*016e*/ 	.byte	0x08
	.zero		1


	//   ....[14]....
        /*0170*/ 	.word	0x00000630
        /*0174*/ 	.word	0x000000ff
        /*0178*/ 	.word	0x00000038
        /*017c*/ 	.short	0x0100
        /*017e*/ 	.byte	0x08
	.zero		1


	//   ....[15]....
        /*0180*/ 	.word	0x00000640
        /*0184*/ 	.word	0x000000ff
        /*0188*/ 	.word	0x00000078
        /*018c*/ 	.short	0x0100
        /*018e*/ 	.byte	0x08
	.zero		1


	//   ....[16]....
        /*0190*/ 	.word	0x00000790
        /*0194*/ 	.word	0x000000ff
        /*0198*/ 	.word	0x00000080
        /*019c*/ 	.short	0x0100
        /*019e*/ 	.byte	0x08
	.zero		1


	//   ....[17]....
        /*01a0*/ 	.word	0x000007a0
        /*01a4*/ 	.word	0x000000ff
        /*01a8*/ 	.word	0x00000098
        /*01ac*/ 	.short	0x0100
        /*01ae*/ 	.byte	0x08
	.zero		1


	//   ....[18]....
        /*01b0*/ 	.word	0x000007b0
        /*01b4*/ 	.word	0x000000ff
        /*01b8*/ 	.word	0x00000088
        /*01bc*/ 	.short	0x0100
        /*01be*/ 	.byte	0x08
	.zero		1


	//   ....[19]....
        /*01c0*/ 	.word	0x000007c0
        /*01c4*/ 	.word	0x000000ff
        /*01c8*/ 	.word	0x000000a0
        /*01cc*/ 	.short	0x0100
        /*01ce*/ 	.byte	0x08
	.zero		1


	//   ....[20]....
        /*01d0*/ 	.word	0x000007d0
        /*01d4*/ 	.word	0x000000ff
        /*01d8*/ 	.word	0x00000090
        /*01dc*/ 	.short	0x0100
        /*01de*/ 	.byte	0x08
	.zero		1


	//   ....[21]....
        /*01e0*/ 	.word	0x000007e0
        /*01e4*/ 	.word	0x000000ff
        /*01e8*/ 	.word	0x000000a8
        /*01ec*/ 	.short	0x0100
        /*01ee*/ 	.byte	0x08
	.zero		1


	//   ....[22]....
        /*01f0*/ 	.word	0x00000a80
        /*01f4*/ 	.word	0x000000ff
        /*01f8*/ 	.word	0x000000b0
        /*01fc*/ 	.short	0x0100
        /*01fe*/ 	.byte	0x08
	.zero		1


	//   ....[23]....
        /*0200*/ 	.word	0x00000af0
        /*0204*/ 	.word	0x000000ff
        /*0208*/ 	.word	0x000000b8
        /*020c*/ 	.short	0x0100
        /*020e*/ 	.byte	0x08
	.zero		1


	//   ....[24]....
        /*0210*/ 	.word	0x000017a0
        /*0214*/ 	.word	0x00000003
        /*0218*/ 	.word	0x00000000
        /*021c*/ 	.short	0x010a
        /*021e*/ 	.byte	0x3f
	.zero		1


	//   ....[25]....
        /*0220*/ 	.word	0x000017e0
        /*0224*/ 	.word	0x00000003
        /*0228*/ 	.word	0x00000000
        /*022c*/ 	.short	0x010a
        /*022e*/ 	.byte	0x3f
	.zero		1


	//   ....[26]....
        /*0230*/ 	.word	0x00001b40
        /*0234*/ 	.word	0x000000ff
        /*0238*/ 	.word	0x00000000
        /*023c*/ 	.short	0x010a
        /*023e*/ 	.byte	0x04
	.zero		1


	//   ....[27]....
        /*0240*/ 	.word	0x00001b80
        /*0244*/ 	.word	0x000000ff
        /*0248*/ 	.word	0x00000000
        /*024c*/ 	.short	0x010a
        /*024e*/ 	.byte	0x04
	.zero		1


	//   ....[28]....
        /*0250*/ 	.word	0x00001de0
        /*0254*/ 	.word	0x000000ff
        /*0258*/ 	.word	0x00000000
        /*025c*/ 	.short	0x0101
        /*025e*/ 	.byte	0x04
	.zero		1


	//   ....[29]....
        /*0260*/ 	.word	0x00001f90
        /*0264*/ 	.word	0x000000ff
        /*0268*/ 	.word	0x00000000
        /*026c*/ 	.short	0x0101
        /*026e*/ 	.byte	0x04
	.zero		1


	//   ....[30]....
        /*0270*/ 	.word	0x00002b50
        /*0274*/ 	.word	0x00000005
        /*0278*/ 	.word	0x00000080
        /*027c*/ 	.short	0x010a
        /*027e*/ 	.byte	0x3f
	.zero		1


	//   ....[31]....
        /*0280*/ 	.word	0x00003650
        /*0284*/ 	.word	0x000000ff
        /*0288*/ 	.word	0x00000000
        /*028c*/ 	.short	0x0101
        /*028e*/ 	.byte	0x04
	.zero		1


	//   ....[32]....
        /*0290*/ 	.word	0x00003720
        /*0294*/ 	.word	0x00000005
        /*0298*/ 	.word	0x00000080
        /*029c*/ 	.short	0x010a
        /*029e*/ 	.byte	0x3f
	.zero		1


	//   ....[33]....
        /*02a0*/ 	.word	0x00003e90
        /*02a4*/ 	.word	0x000000ff
        /*02a8*/ 	.word	0x00000000
        /*02ac*/ 	.short	0x0101
        /*02ae*/ 	.byte	0x04
	.zero		1


	//   ....[34]....
        /*02b0*/ 	.word	0x00004800
        /*02b4*/ 	.word	0x000000ff
        /*02b8*/ 	.word	0x00000000
        /*02bc*/ 	.short	0x0101
        /*02be*/ 	.byte	0x04
	.zero		1


	//   ....[35]....
        /*02c0*/ 	.word	0x00004ef0
        /*02c4*/ 	.word	0x000000ff
        /*02c8*/ 	.word	0x000000b8
        /*02cc*/ 	.short	0x010a
        /*02ce*/ 	.byte	0x04
	.zero		1


	//   ....[36]....
        /*02d0*/ 	.word	0x00005320
        /*02d4*/ 	.word	0x000000ff
        /*02d8*/ 	.word	0x00000098
        /*02dc*/ 	.short	0x010a
        /*02de*/ 	.byte	0x05
	.zero		1


	//   ....[37]....
        /*02e0*/ 	.word	0x00005420
        /*02e4*/ 	.word	0x000000ff
        /*02e8*/ 	.word	0x00000080
        /*02ec*/ 	.short	0x010b
        /*02ee*/ 	.byte	0x05
	.zero		1


	//   ....[38]....
        /*02f0*/ 	.word	0x000054b0
        /*02f4*/ 	.word	0x000000ff
        /*02f8*/ 	.word	0x00000000
        /*02fc*/ 	.short	0x0101
        /*02fe*/ 	.byte	0x05
	.zero		1


	//   ....[39]....
        /*0300*/ 	.word	0x00005520
        /*0304*/ 	.word	0x000000ff
        /*0308*/ 	.word	0x00000098
        /*030c*/ 	.short	0x010a
        /*030e*/ 	.byte	0x04
	.zero		1


	//   ....[40]....
        /*0310*/ 	.word	0x00005640
        /*0314*/ 	.word	0x000000ff
        /*0318*/ 	.word	0x00000080
        /*031c*/ 	.short	0x010b
        /*031e*/ 	.byte	0x04
	.zero		1


	//   ....[41]....
        /*0320*/ 	.word	0x00005720
        /*0324*/ 	.word	0x000000ff
        /*0328*/ 	.word	0x00000000
        /*032c*/ 	.short	0x0101
        /*032e*/ 	.byte	0x04
	.zero		1


	//   ....[42]....
        /*0330*/ 	.word	0x00005dd0
        /*0334*/ 	.word	0x00000003
        /*0338*/ 	.word	0x00000098
        /*033c*/ 	.short	0x010a
        /*033e*/ 	.byte	0x3f
	.zero		1


	//   ....[43]....
        /*0340*/ 	.word	0x00005ea0
        /*0344*/ 	.word	0x00000005
        /*0348*/ 	.word	0x00000098
        /*034c*/ 	.short	0x010a
        /*034e*/ 	.byte	0x3f
	.zero		1


	//   ....[44]....
        /*0350*/ 	.word	0x00005f50
        /*0354*/ 	.word	0x00000003
        /*0358*/ 	.word	0x00000098
        /*035c*/ 	.short	0x010a
        /*035e*/ 	.byte	0x3f
	.zero		1


	//   ....[45]....
        /*0360*/ 	.word	0x00006270
        /*0364*/ 	.word	0x0000000f
        /*0368*/ 	.word	0x00000040
        /*036c*/ 	.short	0x010a
        /*036e*/ 	.byte	0x3f
	.zero		1


	//   ....[46]....
        /*0370*/ 	.word	0x00006630
        /*0374*/ 	.word	0x00000005
        /*0378*/ 	.word	0x000000b8
        /*037c*/ 	.short	0x0101
        /*037e*/ 	.byte	0x3f
	.zero		1


	//   ....[47]....
        /*0380*/ 	.word	0x00006d40
        /*0384*/ 	.word	0x00000007
        /*0388*/ 	.word	0x00000000
        /*038c*/ 	.short	0x010a
        /*038e*/ 	.byte	0x3f
	.zero		1


	//   ....[48]....
        /*0390*/ 	.word	0x00006dc0
        /*0394*/ 	.word	0x00000006
        /*0398*/ 	.word	0x00000000
        /*039c*/ 	.short	0x010a
        /*039e*/ 	.byte	0x3f
	.zero		1


	//   ....[49]....
        /*03a0*/ 	.word	0x00006e50
        /*03a4*/ 	.word	0x00000007
        /*03a8*/ 	.word	0x00000000
        /*03ac*/ 	.short	0x010a
        /*03ae*/ 	.byte	0x3f
	.zero		1


	//   ....[50]....
        /*03b0*/ 	.word	0x00006ee0
        /*03b4*/ 	.word	0x00000006
        /*03b8*/ 	.word	0x00000000
        /*03bc*/ 	.short	0x010a
        /*03be*/ 	.byte	0x3f
	.zero		1


	//   ....[51]....
        /*03c0*/ 	.word	0x00006f70
        /*03c4*/ 	.word	0x00000007
        /*03c8*/ 	.word	0x00000000
        /*03cc*/ 	.short	0x010a
        /*03ce*/ 	.byte	0x3f
	.zero		1


	//   ....[52]....
        /*03d0*/ 	.word	0x00007000
        /*03d4*/ 	.word	0x00000006
        /*03d8*/ 	.word	0x00000000
        /*03dc*/ 	.short	0x010a
        /*03de*/ 	.byte	0x3f
	.zero		1


	//   ....[53]....
        /*03e0*/ 	.word	0x00007090
        /*03e4*/ 	.word	0x00000007
        /*03e8*/ 	.word	0x00000000
        /*03ec*/ 	.short	0x010a
        /*03ee*/ 	.byte	0x3f
	.zero		1


	//   ....[54]....
        /*03f0*/ 	.word	0x00007120
        /*03f4*/ 	.word	0x00000005
        /*03f8*/ 	.word	0x00000000
        /*03fc*/ 	.short	0x010a
        /*03fe*/ 	.byte	0x3f
	.zero		1


	//   ....[55]....
        /*0400*/ 	.word	0x00007180
        /*0404*/ 	.word	0x00000003
        /*0408*/ 	.word	0x00000000
        /*040c*/ 	.short	0x010a
        /*040e*/ 	.byte	0x3f
	.zero		1


	//   ....[56]....
        /*0410*/ 	.word	0x000071e0
        /*0414*/ 	.word	0x00000004
        /*0418*/ 	.word	0x00000000
        /*041c*/ 	.short	0x010a
        /*041e*/ 	.byte	0x3f
	.zero		1


	//   ....[57]....
        /*0420*/ 	.word	0x00007230
        /*0424*/ 	.word	0x00000005
        /*0428*/ 	.word	0x00000080
        /*042c*/ 	.short	0x010a
        /*042e*/ 	.byte	0x3f
	.zero		1


	//   ....[58]....
        /*0430*/ 	.word	0x00007280
        /*0434*/ 	.word	0x00000005
        /*0438*/ 	.word	0x00000080
        /*043c*/ 	.short	0x010a
        /*043e*/ 	.byte	0x3f
	.zero		1


	//   ....[59]....
        /*0440*/ 	.word	0x000072e0
        /*0444*/ 	.word	0x00000003
        /*0448*/ 	.word	0x000000b8
        /*044c*/ 	.short	0x010a
        /*044e*/ 	.byte	0x3f
	.zero		1


	//   ....[60]....
        /*0450*/ 	.word	0x00007340
        /*0454*/ 	.word	0x00000005
        /*0458*/ 	.word	0x00000098
        /*045c*/ 	.short	0x010a
        /*045e*/ 	.byte	0x3f
	.zero		1


	//   ....[61]....
        /*0460*/ 	.word	0x000073a0
        /*0464*/ 	.word	0x00000007
        /*0468*/ 	.word	0x00000098
        /*046c*/ 	.short	0x010a
        /*046e*/ 	.byte	0x3f
	.zero		1


	//   ....[62]....
        /*0470*/ 	.word	0x000073f0
        /*0474*/ 	.word	0x00000003
        /*0478*/ 	.word	0x00000098
        /*047c*/ 	.short	0x010a
        /*047e*/ 	.byte	0x3f
	.zero		1


	//   ....[63]....
        /*0480*/ 	.word	0x00007440
        /*0484*/ 	.word	0x00000005
        /*0488*/ 	.word	0x00000098
        /*048c*/ 	.short	0x010a
        /*048e*/ 	.byte	0x3f
	.zero		1


	//   ....[64]....
        /*0490*/ 	.word	0x00007510
        /*0494*/ 	.word	0x0000000f
        /*0498*/ 	.word	0x00000040
        /*049c*/ 	.short	0x010a
        /*049e*/ 	.byte	0x3f
	.zero		1


	//   ....[65]....
        /*04a0*/ 	.word	0x000075e0
        /*04a4*/ 	.word	0x00000007
        /*04a8*/ 	.word	0x00000000
        /*04ac*/ 	.short	0x010a
        /*04ae*/ 	.byte	0x3f
	.zero		1


	//   ....[66]....
        /*04b0*/ 	.word	0x00007630
        /*04b4*/ 	.word	0x00000006
        /*04b8*/ 	.word	0x00000000
        /*04bc*/ 	.short	0x010a
        /*04be*/ 	.byte	0x3f
	.zero		1


	//   ....[67]....
        /*04c0*/ 	.word	0x00007680
        /*04c4*/ 	.word	0x00000007
        /*04c8*/ 	.word	0x00000000
        /*04cc*/ 	.short	0x010a
        /*04ce*/ 	.byte	0x3f
	.zero		1


	//   ....[68]....
        /*04d0*/ 	.word	0x000076d0
        /*04d4*/ 	.word	0x00000006
        /*04d8*/ 	.word	0x00000000
        /*04dc*/ 	.short	0x010a
        /*04de*/ 	.byte	0x3f
	.zero		1


	//   ....[69]....
        /*04e0*/ 	.word	0x00007720
        /*04e4*/ 	.word	0x00000007
        /*04e8*/ 	.word	0x00000000
        /*04ec*/ 	.short	0x010a
        /*04ee*/ 	.byte	0x3f
	.zero		1


	//   ....[70]....
        /*04f0*/ 	.word	0x00007770
        /*04f4*/ 	.word	0x00000006
        /*04f8*/ 	.word	0x00000000
        /*04fc*/ 	.short	0x010a
        /*04fe*/ 	.byte	0x3f
	.zero		1


	//   ....[71]....
        /*0500*/ 	.word	0x000077c0
        /*0504*/ 	.word	0x00000007
        /*0508*/ 	.word	0x00000000
        /*050c*/ 	.short	0x010a
        /*050e*/ 	.byte	0x3f
	.zero		1


	//----- nvinfo : EIATTR_NUM_MBARRIERS
	.align		4
.L_38:
        /*0510*/ 	.byte	0x03, 0x38
        /*0512*/ 	.short	0x0018


	//----- nvinfo : EIATTR_EXIT_INSTR_OFFSETS
	.align		4
        /*0514*/ 	.byte	0x04, 0x1c
        /*0516*/ 	.short	(.L_40 - .L_39)


	//   ....[0]....
.L_39:
        /*0518*/ 	.word	0x00007170


	//----- nvinfo : EIATTR_MAX_THREADS
	.align		4
.L_40:
        /*051c*/ 	.byte	0x04, 0x05
        /*051e*/ 	.short	(.L_42 - .L_41)
.L_41:
        /*0520*/ 	.word	0x00000180
        /*0524*/ 	.word	0x00000001
        /*0528*/ 	.word	0x00000001


	//----- nvinfo : EIATTR_CRS_STACK_SIZE
	.align		4
.L_42:
        /*052c*/ 	.byte	0x04, 0x1e
        /*052e*/ 	.short	(.L_44 - .L_43)
.L_43:
        /*0530*/ 	.word	0x00000000


	//----- nvinfo : EIATTR_CBANK_PARAM_SIZE
	.align		4
.L_44:
        /*0534*/ 	.byte	0x03, 0x19
        /*0536*/ 	.short	0x0770


	//----- nvinfo : EIATTR_PARAM_CBANK
	.align		4
        /*0538*/ 	.byte	0x04, 0x0a
        /*053a*/ 	.short	(.L_46 - .L_45)
	.align		4
.L_45:
        /*053c*/ 	.word	index@(.nv.constant0._ZN7cutlass13device_kernelINS_4gemm6kernel13GemmUniversalIN4cute5tupleIJiiiiEEENS1_10collective13CollectiveMmaINS1_34MainloopSm90TmaGmmaWarpSpecializedILi8ENS5_IJNS4_1CILi1EEESB_SB_EEENS1_35KernelTmaWarpSpecializedCooperativeEEENS5_IJNSA_ILi128EEENSA_ILi64EEESG_EEENS_10bfloat16_tENS5_IJlSB_lEEESI_SJ_NS4_8TiledMMAINS4_8MMA_AtomIJNS4_4SM904GMMA27MMA_64x64x16_F32BF16BF16_SSILNSN_5MajorE0ELSP_0ELNSN_7ScaleInE1ELSQ_1EEEEEENS4_6LayoutINS5_IJNSA_ILi2EEESB_SB_EEENS5_IJSB_NSA_ILi0EEESW_EEEEENS5_IJNS4_10UnderscoreESZ_SZ_EEEEENS4_13SM90_TMA_LOADENS4_14ComposedLayoutINS4_7SwizzleILi3ELi4ELi3EEENS4_18smem_ptr_flag_bitsILi16EEENST_INS5_IJNSA_ILi8EEESG_EEENS5_IJSG_SB_EEEEEEEvNS4_8identityES12_S1C_vS1D_EENS_8epilogue10collective18CollectiveEpilogueINS1F_22Sm90TmaWarpSpecializedILi3ELi2ELi16ELb1ELb0EEEJSH_NS5_IJSF_NSA_ILi32EEEEEESI_SJ_SI_SJ_NS1F_6fusion15FusionCallbacksIS1J_NS1M_17LinCombPerRowBiasISI_fSI_SI_fLi8ELNS_15FloatRoundStyleE2EEESH_S1L_JEEES12_NS13_INS14_ILi2ELi4ELi3EEES17_NST_INS5_IJS18_S1K_EEENS5_IJS1K_SB_EEEEEEENS4_17SM75_U32x4_LDSM_NENS4_14SM90_TMA_STOREES1W_NS4_17SM90_U32x4_STSM_NENS4_9Copy_AtomIJS1Z_NS_6half_tEEEEvEEEvvEEEEvNT_6ParamsE)
        /*0540*/ 	.short	0x0210
        /*0542*/ 	.short	0x0770


	//----- nvinfo : EIATTR_SW_WAR
	.align		4
.L_46:
        /*0544*/ 	.byte	0x04, 0x36
        /*0546*/ 	.short	(.L_48 - .L_47)
.L_47:
        /*0548*/ 	.word	0x00000008
.L_48:


//--------------------- .nv.callgraph             --------------------------
	.section	.nv.callgraph,"",@"SHT_CUDA_CALLGRAPH"
	.align	4
	.sectionentsize	8
	.align		4
        /*0000*/ 	.word	0x00000000
	.align		4
        /*0004*/ 	.word	0xffffffff
	.align		4
        /*0008*/ 	.word	index@(_ZN7cutlass13device_kernelINS_4gemm6kernel13GemmUniversalIN4cute5tupleIJiiiiEEENS1_10collective13CollectiveMmaINS1_34MainloopSm90TmaGmmaWarpSpecializedILi8ENS5_IJNS4_1CILi1EEESB_SB_EEENS1_35KernelTmaWarpSpecializedCooperativeEEENS5_IJNSA_ILi128EEENSA_ILi64EEESG_EEENS_10bfloat16_tENS5_IJlSB_lEEESI_SJ_NS4_8TiledMMAINS4_8MMA_AtomIJNS4_4SM904GMMA27MMA_64x64x16_F32BF16BF16_SSILNSN_5MajorE0ELSP_0ELNSN_7ScaleInE1ELSQ_1EEEEEENS4_6LayoutINS5_IJNSA_ILi2EEESB_SB_EEENS5_IJSB_NSA_ILi0EEESW_EEEEENS5_IJNS4_10UnderscoreESZ_SZ_EEEEENS4_13SM90_TMA_LOADENS4_14ComposedLayoutINS4_7SwizzleILi3ELi4ELi3EEENS4_18smem_ptr_flag_bitsILi16EEENST_INS5_IJNSA_ILi8EEESG_EEENS5_IJSG_SB_EEEEEEEvNS4_8identityES12_S1C_vS1D_EENS_8epilogue10collective18CollectiveEpilogueINS1F_22Sm90TmaWarpSpecializedILi3ELi2ELi16ELb1ELb0EEEJSH_NS5_IJSF_NSA_ILi32EEEEEESI_SJ_SI_SJ_NS1F_6fusion15FusionCallbacksIS1J_NS1M_17LinCombPerRowBiasISI_fSI_SI_fLi8ELNS_15FloatRoundStyleE2EEESH_S1L_JEEES12_NS13_INS14_ILi2ELi4ELi3EEES17_NST_INS5_IJS18_S1K_EEENS5_IJS1K_SB_EEEEEEENS4_17SM75_U32x4_LDSM_NENS4_14SM90_TMA_STOREES1W_NS4_17SM90_U32x4_STSM_NENS4_9Copy_AtomIJS1Z_NS_6half_tEEEEvEEEvvEEEEvNT_6ParamsE)
	.align		4
        /*000c*/ 	.word	index@(__assertfail)
	.align		4
        /*0010*/ 	.word	0x00000000
	.align		4
        /*0014*/ 	.word	0xfffffffe
	.align		4
        /*0018*/ 	.word	0x00000000
	.align		4
        /*001c*/ 	.word	0xfffffffd
	.align		4
        /*0020*/ 	.word	0x00000000
	.align		4
        /*0024*/ 	.word	0xfffffffc


//--------------------- .nv.constant4             --------------------------
	.section	.nv.constant4,"a",@progbits
	.align	8
	.align		8
.nv.constant4:
        /*0000*/ 	.dword	__assertfail
	.align		8
        /*0008*/ 	.dword	__unnamed_1
	.align		8
        /*0010*/ 	.dword	__unnamed_2
	.align		8
        /*0018*/ 	.dword	_ZN39_INTERNAL_cf37b61f_4_k_cu_0e3fd7c9_26224cuda3std3__45__cpo5beginE
	.align		8
        /*0020*/ 	.dword	_ZN39_INTERNAL_cf37b61f_4_k_cu_0e3fd7c9_26224cuda3std3__45__cpo3endE
	.align		8
        /*0028*/ 	.dword	_ZN39_INTERNAL_cf37b61f_4_k_cu_0e3fd7c9_26224cuda3std3__45__cpo6cbeginE
	.align		8
        /*0030*/ 	.dword	_ZN39_INTERNAL_cf37b61f_4_k_cu_0e3fd7c9_26224cuda3std3__45__cpo4cendE
	.align		8
        /*0038*/ 	.dword	_ZN39_INTERNAL_cf37b61f_4_k_cu_0e3fd7c9_26224cuda3std3__441_GLOBAL__N__cf37b61f_4_k_cu_0e3fd7c9_26226ignoreE
	.align		8
        /*0040*/ 	.dword	_ZN39_INTERNAL_cf37b61f_4_k_cu_0e3fd7c9_26224cuda3std3__419piecewise_constructE
	.align		8
        /*0048*/ 	.dword	_ZN39_INTERNAL_cf37b61f_4_k_cu_0e3fd7c9_26224cuda3std3__48in_placeE
	.align		8
        /*0050*/ 	.dword	_ZN39_INTERNAL_cf37b61f_4_k_cu_0e3fd7c9_26224cuda3std6ranges3__45__cpo4swapE
	.align		8
        /*0058*/ 	.dword	_ZN39_INTERNAL_cf37b61f_4_k_cu_0e3fd7c9_26224cuda3std6ranges3__45__cpo9iter_moveE
	.align		8
        /*0060*/ 	.dword	_ZN39_INTERNAL_cf37b61f_4_k_cu_0e3fd7c9_26224cute7productE
	.align		8
        /*0068*/ 	.dword	_ZN39_INTERNAL_cf37b61f_4_k_cu_0e3fd7c9_26224cute1_E
	.align		8
        /*0070*/ 	.dword	$str$22
	.align		8
        /*0078*/ 	.dword	$str$23
	.align		8
        /*0080*/ 	.dword	$str$26
	.align		8
        /*0088*/ 	.dword	$str$27


//--------------------- .text._ZN7cutlass13device_kernelINS_4gemm6kernel13GemmUniversalIN4cute5tupleIJiiiiEEENS1_10collective13CollectiveMmaINS1_34MainloopSm90TmaGmmaWarpSpecializedILi8ENS5_IJNS4_1CILi1EEESB_SB_EEENS1_35KernelTmaWarpSpecializedCooperativeEEENS5_IJNSA_ILi128EEENSA_ILi64EEESG_EEENS_10bfloat16_tENS5_IJlSB_lEEESI_SJ_NS4_8TiledMMAINS4_8MMA_AtomIJNS4_4SM904GMMA27MMA_64x64x16_F32BF16BF16_SSILNSN_5MajorE0ELSP_0ELNSN_7ScaleInE1ELSQ_1EEEEEENS4_6LayoutINS5_IJNSA_ILi2EEESB_SB_EEENS5_IJSB_NSA_ILi0EEESW_EEEEENS5_IJNS4_10UnderscoreESZ_SZ_EEEEENS4_13SM90_TMA_LOADENS4_14ComposedLayoutINS4_7SwizzleILi3ELi4ELi3EEENS4_18smem_ptr_flag_bitsILi16EEENST_INS5_IJNSA_ILi8EEESG_EEENS5_IJSG_SB_EEEEEEEvNS4_8identityES12_S1C_vS1D_EENS_8epilogue10collective18CollectiveEpilogueINS1F_22Sm90TmaWarpSpecializedILi3ELi2ELi16ELb1ELb0EEEJSH_NS5_IJSF_NSA_ILi32EEEEEESI_SJ_SI_SJ_NS1F_6fusion15FusionCallbacksIS1J_NS1M_17LinCombPerRowBiasISI_fSI_SI_fLi8ELNS_15FloatRoundStyleE2EEESH_S1L_JEEES12_NS13_INS14_ILi2ELi4ELi3EEES17_NST_INS5_IJS18_S1K_EEENS5_IJS1K_SB_EEEEEEENS4_17SM75_U32x4_LDSM_NENS4_14SM90_TMA_STOREES1W_NS4_17SM90_U32x4_STSM_NENS4_9Copy_AtomIJS1Z_NS_6half_tEEEEvEEEvvEEEEvNT_6ParamsE --------------------------
	.section	.text._ZN7cutlass13device_kernelINS_4gemm6kernel13GemmUniversalIN4cute5tupleIJiiiiEEENS1_10collective13CollectiveMmaINS1_34MainloopSm90TmaGmmaWarpSpecializedILi8ENS5_IJNS4_1CILi1EEESB_SB_EEENS1_35KernelTmaWarpSpecializedCooperativeEEENS5_IJNSA_ILi128EEENSA_ILi64EEESG_EEENS_10bfloat16_tENS5_IJlSB_lEEESI_SJ_NS4_8TiledMMAINS4_8MMA_AtomIJNS4_4SM904GMMA27MMA_64x64x16_F32BF16BF16_SSILNSN_5MajorE0ELSP_0ELNSN_7ScaleInE1ELSQ_1EEEEEENS4_6LayoutINS5_IJNSA_ILi2EEESB_SB_EEENS5_IJSB_NSA_ILi0EEESW_EEEEENS5_IJNS4_10UnderscoreESZ_SZ_EEEEENS4_13SM90_TMA_LOADENS4_14ComposedLayoutINS4_7SwizzleILi3ELi4ELi3EEENS4_18smem_ptr_flag_bitsILi16EEENST_INS5_IJNSA_ILi8EEESG_EEENS5_IJSG_SB_EEEEEEEvNS4_8identityES12_S1C_vS1D_EENS_8epilogue10collective18CollectiveEpilogueINS1F_22Sm90TmaWarpSpecializedILi3ELi2ELi16ELb1ELb0EEEJSH_NS5_IJSF_NSA_ILi32EEEEEESI_SJ_SI_SJ_NS1F_6fusion15FusionCallbacksIS1J_NS1M_17LinCombPerRowBiasISI_fSI_SI_fLi8ELNS_15FloatRoundStyleE2EEESH_S1L_JEEES12_NS13_INS14_ILi2ELi4ELi3EEES17_NST_INS5_IJS18_S1K_EEENS5_IJS1K_SB_EEEEEEENS4_17SM75_U32x4_LDSM_NENS4_14SM90_TMA_STOREES1W_NS4_17SM90_U32x4_STSM_NENS4_9Copy_AtomIJS1Z_NS_6half_tEEEEvEEEvvEEEEvNT_6ParamsE,"ax",@progbits
	.align	128
.text._ZN7cutlass13device_kernelINS_4gemm6kernel13GemmUniversalIN4cute5tupleIJiiiiEEENS1_10collective13CollectiveMmaINS1_34MainloopSm90TmaGmmaWarpSpecializedILi8ENS5_IJNS4_1CILi1EEESB_SB_EEENS1_35KernelTmaWarpSpecializedCooperativeEEENS5_IJNSA_ILi128EEENSA_ILi64EEESG_EEENS_10bfloat16_tENS5_IJlSB_lEEESI_SJ_NS4_8TiledMMAINS4_8MMA_AtomIJNS4_4SM904GMMA27MMA_64x64x16_F32BF16BF16_SSILNSN_5MajorE0ELSP_0ELNSN_7ScaleInE1ELSQ_1EEEEEENS4_6LayoutINS5_IJNSA_ILi2EEESB_SB_EEENS5_IJSB_NSA_ILi0EEESW_EEEEENS5_IJNS4_10UnderscoreESZ_SZ_EEEEENS4_13SM90_TMA_LOADENS4_14ComposedLayoutINS4_7SwizzleILi3ELi4ELi3EEENS4_18smem_ptr_flag_bitsILi16EEENST_INS5_IJNSA_ILi8EEESG_EEENS5_IJSG_SB_EEEEEEEvNS4_8identityES12_S1C_vS1D_EENS_8epilogue10collective18CollectiveEpilogueINS1F_22Sm90TmaWarpSpecializedILi3ELi2ELi16ELb1ELb0EEEJSH_NS5_IJSF_NSA_ILi32EEEEEESI_SJ_SI_SJ_NS1F_6fusion15FusionCallbacksIS1J_NS1M_17LinCombPerRowBiasISI_fSI_SI_fLi8ELNS_15FloatRoundStyleE2EEESH_S1L_JEEES12_NS13_INS14_ILi2ELi4ELi3EEES17_NST_INS5_IJS18_S1K_EEENS5_IJS1K_SB_EEEEEEENS4_17SM75_U32x4_LDSM_NENS4_14SM90_TMA_STOREES1W_NS4_17SM90_U32x4_STSM_NENS4_9Copy_AtomIJS1Z_NS_6half_tEEEEvEEEvvEEEEvNT_6ParamsE:
        .type           _ZN7cutlass13device_kernelINS_4gemm6kernel13GemmUniversalIN4cute5tupleIJiiiiEEENS1_10collective13CollectiveMmaINS1_34MainloopSm90TmaGmmaWarpSpecializedILi8ENS5_IJNS4_1CILi1EEESB_SB_EEENS1_35KernelTmaWarpSpecializedCooperativeEEENS5_IJNSA_ILi128EEENSA_ILi64EEESG_EEENS_10bfloat16_tENS5_IJlSB_lEEESI_SJ_NS4_8TiledMMAINS4_8MMA_AtomIJNS4_4SM904GMMA27MMA_64x64x16_F32BF16BF16_SSILNSN_5MajorE0ELSP_0ELNSN_7ScaleInE1ELSQ_1EEEEEENS4_6LayoutINS5_IJNSA_ILi2EEESB_SB_EEENS5_IJSB_NSA_ILi0EEESW_EEEEENS5_IJNS4_10UnderscoreESZ_SZ_EEEEENS4_13SM90_TMA_LOADENS4_14ComposedLayoutINS4_7SwizzleILi3ELi4ELi3EEENS4_18smem_ptr_flag_bitsILi16EEENST_INS5_IJNSA_ILi8EEESG_EEENS5_IJSG_SB_EEEEEEEvNS4_8identityES12_S1C_vS1D_EENS_8epilogue10collective18CollectiveEpilogueINS1F_22Sm90TmaWarpSpecializedILi3ELi2ELi16ELb1ELb0EEEJSH_NS5_IJSF_NSA_ILi32EEEEEESI_SJ_SI_SJ_NS1F_6fusion15FusionCallbacksIS1J_NS1M_17LinCombPerRowBiasISI_fSI_SI_fLi8ELNS_15FloatRoundStyleE2EEESH_S1L_JEEES12_NS13_INS14_ILi2ELi4ELi3EEES17_NST_INS5_IJS18_S1K_EEENS5_IJS1K_SB_EEEEEEENS4_17SM75_U32x4_LDSM_NENS4_14SM90_TMA_STOREES1W_NS4_17SM90_U32x4_STSM_NENS4_9Copy_AtomIJS1Z_NS_6half_tEEEEvEEEvvEEEEvNT_6ParamsE,@function
        .size           _ZN7cutlass13device_kernelINS_4gemm6kernel13GemmUniversalIN4cute5tupleIJiiiiEEENS1_10collective13CollectiveMmaINS1_34MainloopSm90TmaGmmaWarpSpecializedILi8ENS5_IJNS4_1CILi1EEESB_SB_EEENS1_35KernelTmaWarpSpecializedCooperativeEEENS5_IJNSA_ILi128EEENSA_ILi64EEESG_EEENS_10bfloat16_tENS5_IJlSB_lEEESI_SJ_NS4_8TiledMMAINS4_8MMA_AtomIJNS4_4SM904GMMA27MMA_64x64x16_F32BF16BF16_SSILNSN_5MajorE0ELSP_0ELNSN_7ScaleInE1ELSQ_1EEEEEENS4_6LayoutINS5_IJNSA_ILi2EEESB_SB_EEENS5_IJSB_NSA_ILi0EEESW_EEEEENS5_IJNS4_10UnderscoreESZ_SZ_EEEEENS4_13SM90_TMA_LOADENS4_14ComposedLayoutINS4_7SwizzleILi3ELi4ELi3EEENS4_18smem_ptr_flag_bitsILi16EEENST_INS5_IJNSA_ILi8EEESG_EEENS5_IJSG_SB_EEEEEEEvNS4_8identityES12_S1C_vS1D_EENS_8epilogue10collective18CollectiveEpilogueINS1F_22Sm90TmaWarpSpecializedILi3ELi2ELi16ELb1ELb0EEEJSH_NS5_IJSF_NSA_ILi32EEEEEESI_SJ_SI_SJ_NS1F_6fusion15FusionCallbacksIS1J_NS1M_17LinCombPerRowBiasISI_fSI_SI_fLi8ELNS_15FloatRoundStyleE2EEESH_S1L_JEEES12_NS13_INS14_ILi2ELi4ELi3EEES17_NST_INS5_IJS18_S1K_EEENS5_IJS1K_SB_EEEEEEENS4_17SM75_U32x4_LDSM_NENS4_14SM90_TMA_STOREES1W_NS4_17SM90_U32x4_STSM_NENS4_9Copy_AtomIJS1Z_NS_6half_tEEEEvEEEvvEEEEvNT_6ParamsE,(.L_x_159 - _ZN7cutlass13device_kernelINS_4gemm6kernel13GemmUniversalIN4cute5tupleIJiiiiEEENS1_10collective13CollectiveMmaINS1_34MainloopSm90TmaGmmaWarpSpecializedILi8ENS5_IJNS4_1CILi1EEESB_SB_EEENS1_35KernelTmaWarpSpecializedCooperativeEEENS5_IJNSA_ILi128EEENSA_ILi64EEESG_EEENS_10bfloat16_tENS5_IJlSB_lEEESI_SJ_NS4_8TiledMMAINS4_8MMA_AtomIJNS4_4SM904GMMA27MMA_64x64x16_F32BF16BF16_SSILNSN_5MajorE0ELSP_0ELNSN_7ScaleInE1ELSQ_1EEEEEENS4_6LayoutINS5_IJNSA_ILi2EEESB_SB_EEENS5_IJSB_NSA_ILi0EEESW_EEEEENS5_IJNS4_10UnderscoreESZ_SZ_EEEEENS4_13SM90_TMA_LOADENS4_14ComposedLayoutINS4_7SwizzleILi3ELi4ELi3EEENS4_18smem_ptr_flag_bitsILi16EEENST_INS5_IJNSA_ILi8EEESG_EEENS5_IJSG_SB_EEEEEEEvNS4_8identityES12_S1C_vS1D_EENS_8epilogue10collective18CollectiveEpilogueINS1F_22Sm90TmaWarpSpecializedILi3ELi2ELi16ELb1ELb0EEEJSH_NS5_IJSF_NSA_ILi32EEEEEESI_SJ_SI_SJ_NS1F_6fusion15FusionCallbacksIS1J_NS1M_17LinCombPerRowBiasISI_fSI_SI_fLi8ELNS_15FloatRoundStyleE2EEESH_S1L_JEEES12_NS13_INS14_ILi2ELi4ELi3EEES17_NST_INS5_IJS18_S1K_EEENS5_IJS1K_SB_EEEEEEENS4_17SM75_U32x4_LDSM_NENS4_14SM90_TMA_STOREES1W_NS4_17SM90_U32x4_STSM_NENS4_9Copy_AtomIJS1Z_NS_6half_tEEEEvEEEvvEEEEvNT_6ParamsE)
        .other          _ZN7cutlass13device_kernelINS_4gemm6kernel13GemmUniversalIN4cute5tupleIJiiiiEEENS1_10collective13CollectiveMmaINS1_34MainloopSm90TmaGmmaWarpSpecializedILi8ENS5_IJNS4_1CILi1EEESB_SB_EEENS1_35KernelTmaWarpSpecializedCooperativeEEENS5_IJNSA_ILi128EEENSA_ILi64EEESG_EEENS_10bfloat16_tENS5_IJlSB_lEEESI_SJ_NS4_8TiledMMAINS4_8MMA_AtomIJNS4_4SM904GMMA27MMA_64x64x16_F32BF16BF16_SSILNSN_5MajorE0ELSP_0ELNSN_7ScaleInE1ELSQ_1EEEEEENS4_6LayoutINS5_IJNSA_ILi2EEESB_SB_EEENS5_IJSB_NSA_ILi0EEESW_EEEEENS5_IJNS4_10UnderscoreESZ_SZ_EEEEENS4_13SM90_TMA_LOADENS4_14ComposedLayoutINS4_7SwizzleILi3ELi4ELi3EEENS4_18smem_ptr_flag_bitsILi16EEENST_INS5_IJNSA_ILi8EEESG_EEENS5_IJSG_SB_EEEEEEEvNS4_8identityES12_S1C_vS1D_EENS_8epilogue10collective18CollectiveEpilogueINS1F_22Sm90TmaWarpSpecializedILi3ELi2ELi16ELb1ELb0EEEJSH_NS5_IJSF_NSA_ILi32EEEEEESI_SJ_SI_SJ_NS1F_6fusion15FusionCallbacksIS1J_NS1M_17LinCombPerRowBiasISI_fSI_SI_fLi8ELNS_15FloatRoundStyleE2EEESH_S1L_JEEES12_NS13_INS14_ILi2ELi4ELi3EEES17_NST_INS5_IJS18_S1K_EEENS5_IJS1K_SB_EEEEEEENS4_17SM75_U32x4_LDSM_NENS4_14SM90_TMA_STOREES1W_NS4_17SM90_U32x4_STSM_NENS4_9Copy_AtomIJS1Z_NS_6half_tEEEEvEEEvvEEEEvNT_6ParamsE,@"STO_CUDA_ENTRY STV_DEFAULT"
_ZN7cutlass13device_kernelINS_4gemm6kernel13GemmUniversalIN4cute5tupleIJiiiiEEENS1_10collective13CollectiveMmaINS1_34MainloopSm90TmaGmmaWarpSpecializedILi8ENS5_IJNS4_1CILi1EEESB_SB_EEENS1_35KernelTmaWarpSpecializedCooperativeEEENS5_IJNSA_ILi128EEENSA_ILi64EEESG_EEENS_10bfloat16_tENS5_IJlSB_lEEESI_SJ_NS4_8TiledMMAINS4_8MMA_AtomIJNS4_4SM904GMMA27MMA_64x64x16_F32BF16BF16_SSILNSN_5MajorE0ELSP_0ELNSN_7ScaleInE1ELSQ_1EEEEEENS4_6LayoutINS5_IJNSA_ILi2EEESB_SB_EEENS5_IJSB_NSA_ILi0EEESW_EEEEENS5_IJNS4_10UnderscoreESZ_SZ_EEEEENS4_13SM90_TMA_LOADENS4_14ComposedLayoutINS4_7SwizzleILi3ELi4ELi3EEENS4_18smem_ptr_flag_bitsILi16EEENST_INS5_IJNSA_ILi8EEESG_EEENS5_IJSG_SB_EEEEEEEvNS4_8identityES12_S1C_vS1D_EENS_8epilogue10collective18CollectiveEpilogueINS1F_22Sm90TmaWarpSpecializedILi3ELi2ELi16ELb1ELb0EEEJSH_NS5_IJSF_NSA_ILi32EEEEEESI_SJ_SI_SJ_NS1F_6fusion15FusionCallbacksIS1J_NS1M_17LinCombPerRowBiasISI_fSI_SI_fLi8ELNS_15FloatRoundStyleE2EEESH_S1L_JEEES12_NS13_INS14_ILi2ELi4ELi3EEES17_NST_INS5_IJS18_S1K_EEENS5_IJS1K_SB_EEEEEEENS4_17SM75_U32x4_LDSM_NENS4_14SM90_TMA_STOREES1W_NS4_17SM90_U32x4_STSM_NENS4_9Copy_AtomIJS1Z_NS_6half_tEEEEvEEEvvEEEEvNT_6ParamsE:
[----:B------:R-:W1:Y:S01]  /*0000*/  LDC R1, c[0x0][0x28] ;  /* 0x00000a00ff017b82 */ /* 0x000e620000000800 */
[----:B------:R-:W2:Y:S07]  /*0010*/  S2R R18, SR_TID.X ;  /* 0x0000000000127919 */ /* 0x000eae0000002100 */
[----:B------:R-:W3:Y:S01]  /*0020*/  LDC.64 R4, c[0x0][0x588] ;  /* 0x00016200ff047b82 */ /* 0x000ee20000000a00 */
[----:B------:R-:W-:Y:S01]  /*0030*/  ELECT P0, URZ, PT ;  /* 0x00000000003f782f */ /* 0x000fe20003800000 */
[----:B------:R-:W-:Y:S01]  /*0040*/  BSSY B0, `(.L_x_0) ;  /* 0x0000016000007945 */ /* 0x000fe20003800000 */
[----:B--2---:R-:W-:-:S02]  /*0050*/  SHF.R.U32.HI R11, RZ, 0x5, R18 ;  /* 0x00000005ff0b7819 */ /* 0x004fc40000011612 */
[----:B------:R-:W-:-:S03]  /*0060*/  SHF.R.U32.HI R2, RZ, 0x7, R18 ;  /* 0x00000007ff027819 */ /* 0x000fc60000011612 */
[----:B------:R-:W2:Y:S04]  /*0070*/  SHFL.IDX PT, R0, R11, RZ, 0x1f ;  /* 0x00001fff0b007589 */ /* 0x000ea800000e0000 */
[----:B------:R4:W1:Y:S01]  /*0080*/  SHFL.IDX PT, R9, R2, RZ, 0x1f ;  /* 0x00001fff02097589 */ /* 0x00086200000e0000 */
[----:B--2---:R-:W-:Y:S02]  /*0090*/  ISETP.NE.OR P0, PT, R0, RZ, !P0 ;  /* 0x000000ff0000720c */ /* 0x004fe40004705670 */
[----:B------:R-:W-:-:S11]  /*00a0*/  SHF.R.S32.HI R3, RZ, 0x1f, R0 ;  /* 0x0000001fff037819 */ /* 0x000fd60000011400 */
[----:B-1-34-:R-:W-:Y:S05]  /*00b0*/  @P0 BRA `(.L_x_1) ;  /* 0x0000000000380947 */ /* 0x01afea0003800000 */
[----:B------:R-:W-:Y:S02]  /*00c0*/  ULDC.64 UR4, c[0x0][0x198] ;  /* 0x0000660000047ab9 */ /* 0x000fe40000000a00 */
[----:B------:R-:W-:Y:S02]  /*00d0*/  UIADD3 UR6, UP0, UR4, 0xf0, URZ ;  /* 0x000000f004067890 */ /* 0x000fe4000ff1e03f */
[----:B------:R-:W-:Y:S02]  /*00e0*/  UIADD3 UR8, UP1, UR4, 0x1f0, URZ ;  /* 0x000001f004087890 */ /* 0x000fe4000ff3e03f */
[----:B------:R-:W-:Y:S02]  /*00f0*/  UIADD3 UR10, UP2, UR4, 0x3f0, URZ ;  /* 0x000003f0040a7890 */ /* 0x000fe4000ff5e03f */
[----:B------:R-:W-:Y:S02]  /*0100*/  UIADD3 UR4, UP3, UR4, 0x4f0, URZ ;  /* 0x000004f004047890 */ /* 0x000fe4000ff7e03f */
[----:B------:R-:W-:-:S02]  /*0110*/  UIADD3.X UR7, URZ, UR5, URZ, UP0, !UPT ;  /* 0x000000053f077290 */ /* 0x000fc400087fe43f */
[----:B------:R-:W-:Y:S02]  /*0120*/  UIADD3.X UR9, URZ, UR5, URZ, UP1, !UPT ;  /* 0x000000053f097290 */ /* 0x000fe40008ffe43f */
[----:B------:R-:W-:Y:S02]  /*0130*/  UIADD3.X UR11, URZ, UR5, URZ, UP2, !UPT ;  /* 0x000000053f0b7290 */ /* 0x000fe400097fe43f */
[----:B------:R-:W-:-:S03]  /*0140*/  UIADD3.X UR5, URZ, UR5, URZ, UP3, !UPT ;  /* 0x000000053f057290 */ /* 0x000fc60009ffe43f */
[----:B------:R1:W-:Y:S02]  /*0150*/  UTMACCTL.PF [UR6] ;  /* 0x00000000060079b9 */ /* 0x0003e40008040000 */
[----:B------:R1:W-:Y:S02]  /*0160*/  UTMACCTL.PF [UR8] ;  /* 0x00000000080079b9 */ /* 0x0003e40008040000 */
[----:B------:R1:W-:Y:S02]  /*0170*/  UTMACCTL.PF [UR10] ;  /* 0x000000000a0079b9 */ /* 0x0003e40008040000 */
[----:B------:R1:W-:Y:S02]  /*0180*/  UTMACCTL.PF [UR4] ;  /* 0x00000000040079b9 */ /* 0x0003e40008040000 */
[----:B-1----:R-:W-:Y:S01]  /*0190*/  NOP ;  /* 0x0000000000007918 */ /* 0x002fe20000000000 */
.L_x_1:
[----:B------:R-:W-:Y:S05]  /*01a0*/  BSYNC B0 ;  /* 0x0000000000007941 */ /* 0x000fea0003800000 */
.L_x_0:
[----:B------:R-:W-:Y:S01]  /*01b0*/  ULDC.64 UR4, c[0x0][0x590] ;  /* 0x0001640000047ab9 */ /* 0x000fe20000000a00 */
[----:B------:R-:W-:Y:S01]  /*01c0*/  LEA.HI R3, R3, R0, RZ, 0x2 ;  /* 0x0000000003037211 */ /* 0x000fe200078f10ff */
[----:B------:R-:W-:Y:S01]  /*01d0*/  ULDC.64 UR54, c[0x0][0x208] ;  /* 0x0000820000367ab9 */ /* 0x000fe20000000a00 */
[----:B------:R-:W-:Y:S01]  /*01e0*/  ISETP.NE.U32.AND P1, PT, RZ, UR4, PT ;  /* 0x00000004ff007c0c */ /* 0x000fe2000bf25070 */
[----:B------:R-:W-:Y:S01]  /*01f0*/  IMAD.MOV.U32 R6, RZ, RZ, R4 ;  /* 0x000000ffff067224 */ /* 0x000fe200078e0004 */
[----:B------:R-:W-:Y:S01]  /*0200*/  LOP3.LUT R3, R3, 0xfffffffc, RZ, 0xc0, !PT ;  /* 0xfffffffc03037812 */ /* 0x000fe200078ec0ff */
[----:B------:R-:W-:Y:S01]  /*0210*/  IMAD.MOV.U32 R7, RZ, RZ, R5 ;  /* 0x000000ffff077224 */ /* 0x000fe200078e0005 */
[----:B------:R-:W-:Y:S02]  /*0220*/  ISETP.NE.AND.EX P2, PT, RZ, UR5, PT, P1 ;  /* 0x00000005ff007c0c */ /* 0x000fe4000bf45310 */
[----:B------:R-:W-:Y:S01]  /*0230*/  PRMT R2, RZ, 0x7610, R2 ;  /* 0x00007610ff027816 */ /* 0x000fe20000000002 */
[----:B------:R-:W-:-:S10]  /*0240*/  IMAD.IADD R0, R0, 0x1, -R3 ;  /* 0x0000000100007824 */ /* 0x000fd400078e0a03 */
[----:B------:R-:W-:Y:S05]  /*0250*/  @P2 BRA `(.L_x_2) ;  /* 0x0000000000302947 */ /* 0x000fea0003800000 */
[----:B------:R-:W-:Y:S02]  /*0260*/  ULDC.64 UR6, c[0x0][0x588] ;  /* 0x0001620000067ab9 */ /* 0x000fe40000000a00 */
[----:B------:R-:W-:-:S04]  /*0270*/  ISETP.NE.U32.AND P0, PT, RZ, UR6, PT ;  /* 0x00000006ff007c0c */ /* 0x000fc8000bf05070 */
[----:B------:R-:W-:-:S13]  /*0280*/  ISETP.NE.AND.EX P0, PT, RZ, UR7, PT, P0 ;  /* 0x00000007ff007c0c */ /* 0x000fda000bf05300 */
[----:B------:R-:W-:Y:S05]  /*0290*/  @!P0 BRA `(.L_x_3) ;  /* 0x0000000000108947 */ /* 0x000fea0003800000 */
[----:B------:R-:W2:Y:S02]  /*02a0*/  LDG.E R2, desc[UR54][R6.64] ;  /* 0x0000003606027981 */ /* 0x000ea4000c1e1900 */
[----:B--2---:R-:W-:Y:S01]  /*02b0*/  FSETP.NEU.AND P3, PT, R2, RZ, PT ;  /* 0x000000ff0200720b */ /* 0x004fe20003f6d000 */
[----:B------:R-:W-:Y:S01]  /*02c0*/  IMAD.MOV.U32 R2, RZ, RZ, 0x1 ;  /* 0x00000001ff027424 */ /* 0x000fe200078e00ff */
[----:B------:R-:W-:Y:S11]  /*02d0*/  BRA `(.L_x_2) ;  /* 0x0000000000107947 */ /* 0x000ff60003800000 */
.L_x_3:
[----:B------:R-:W-:Y:S01]  /*02e0*/  ULDC UR6, c[0x0][0x580] ;  /* 0x0001600000067ab9 */ /* 0x000fe20000000800 */
[----:B------:R-:W-:Y:S01]  /*02f0*/  IMAD.MOV.U32 R2, RZ, RZ, 0x1 ;  /* 0x00000001ff027424 */ /* 0x000fe200078e00ff */
[----:B------:R-:W-:Y:S02]  /*0300*/  FSETP.NEU.AND P3, PT, RZ, UR6, PT ;  /* 0x00000006ff007c0b */ /* 0x000fe4000bf6d000 */
[----:B------:R-:W-:-:S11]  /*0310*/  CS2R R6, SRZ ;  /* 0x0000000000067805 */ /* 0x000fd6000001ff00 */
.L_x_2:
[----:B------:R-:W-:Y:S01]  /*0320*/  ISETP.NE.U32.AND P0, PT, R6, RZ, PT ;  /* 0x000000ff0600720c */ /* 0x000fe20003f05070 */
[----:B------:R-:W-:Y:S01]  /*0330*/  IMAD.MOV.U32 R3, RZ, RZ, 0x1 ;  /* 0x00000001ff037424 */ /* 0x000fe200078e00ff */
[----:B------:R-:W-:Y:S02]  /*0340*/  ISETP.NE.AND.EX P1, PT, RZ, UR5, PT, P1 ;  /* 0x00000005ff007c0c */ /* 0x000fe4000bf25310 */
[----:B------:R-:W-:-:S13]  /*0350*/  ISETP.NE.AND.EX P0, PT, R7, RZ, PT, P0 ;  /* 0x000000ff0700720c */ /* 0x000fda0003f05300 */
[----:B------:R-:W-:Y:S05]  /*0360*/  @P0 BRA P1, `(.L_x_4) ;  /* 0x0000000000300947 */ /* 0x000fea0000800000 */
[----:B------:R-:W-:Y:S02]  /*0370*/  ISETP.NE.U32.AND P1, PT, RZ, UR4, PT ;  /* 0x00000004ff007c0c */ /* 0x000fe4000bf25070 */
[----:B------:R-:W-:Y:S02]  /*0380*/  ISETP.NE.U32.AND P0, PT, R6, RZ, PT ;  /* 0x000000ff0600720c */ /* 0x000fe40003f05070 */
[----:B------:R-:W-:Y:S02]  /*0390*/  ISETP.NE.AND.EX P1, PT, RZ, UR5, PT, P1 ;  /* 0x00000005ff007c0c */ /* 0x000fe4000bf25310 */
[----:B------:R-:W-:Y:S02]  /*03a0*/  PRMT R2, R2, 0x9910, RZ ;  /* 0x0000991002027816 */ /* 0x000fe400000000ff */
[----:B------:R-:W-:Y:S02]  /*03b0*/  ISETP.NE.AND.EX P0, PT, R7, RZ, PT, P0 ;  /* 0x000000ff0700720c */ /* 0x000fe40003f05300 */
[----:B------:R-:W-:-:S02]  /*03c0*/  ISETP.NE.AND P4, PT, R2, RZ, PT ;  /* 0x000000ff0200720c */ /* 0x000fc40003f85270 */
[----:B------:R-:W-:Y:S02]  /*03d0*/  SEL R3, RZ, 0xffffffff, P3 ;  /* 0xffffffffff037807 */ /* 0x000fe40001800000 */
[----:B------:R-:W-:-:S04]  /*03e0*/  SEL R2, RZ, 0xffffffff, P0 ;  /* 0xffffffffff027807 */ /* 0x000fc80000000000 */
[----:B------:R-:W-:-:S04]  /*03f0*/  @P1 SEL R3, R2, R3, !P4 ;  /* 0x0000000302031207 */ /* 0x000fc80006000000 */
[----:B------:R-:W-:-:S04]  /*0400*/  LOP3.LUT R3, R3, 0x1, RZ, 0xc0, !PT ;  /* 0x0000000103037812 */ /* 0x000fc800078ec0ff */
[----:B------:R-:W-:-:S04]  /*0410*/  ISETP.NE.U32.AND P0, PT, R3, 0x1, PT ;  /* 0x000000010300780c */ /* 0x000fc80003f05070 */
[----:B------:R-:W-:-:S09]  /*0420*/  SEL R3, RZ, 0x1, !P0 ;  /* 0x00000001ff037807 */ /* 0x000fd20004000000 */
.L_x_4:
[----:B------:R-:W1:Y:S02]  /*0430*/  SHFL.IDX PT, R2, R11, RZ, 0x1f ;  /* 0x00001fff0b027589 */ /* 0x000e6400000e0000 */
[----:B-1----:R-:W-:-:S13]  /*0440*/  ISETP.NE.AND P0, PT, R2, RZ, PT ;  /* 0x000000ff0200720c */ /* 0x002fda0003f05270 */
[----:B------:R-:W-:Y:S05]  /*0450*/  @P0 BRA `(.L_x_5) ;  /* 0x0000000000840947 */ /* 0x000fea0003800000 */
[----:B------:R-:W-:Y:S01]  /*0460*/  ELECT P0, URZ, PT ;  /* 0x00000000003f782f */ /* 0x000fe20003800000 */
[----:B------:R-:W-:-:S12]  /*0470*/  BSSY B0, `(.L_x_5) ;  /* 0x000001f000007945 */ /* 0x000fd80003800000 */
[----:B------:R-:W-:Y:S05]  /*0480*/  @!P0 BRA `(.L_x_6) ;  /* 0x0000000000748947 */ /* 0x000fea0003800000 */
[----:B------:R-:W1:Y:S01]  /*0490*/  S2UR UR8, SR_CgaCtaId ;  /* 0x00000000000879c3 */ /* 0x000e620000008800 */
[----:B------:R-:W-:Y:S01]  /*04a0*/  UMOV UR4, 0x400 ;  /* 0x0000040000047882 */ /* 0x000fe20000000000 */
[----:B------:R-:W-:Y:S01]  /*04b0*/  UMOV UR5, 0x1 ;  /* 0x0000000100057882 */ /* 0x000fe20000000000 */
[----:B------:R-:W-:Y:S02]  /*04c0*/  UMOV UR6, 0x100 ;  /* 0x0000010000067882 */ /* 0x000fe40000000000 */
[----:B------:R-:W-:-:S04]  /*04d0*/  UIADD3 UR6, -UR6, 0x100000, URZ ;  /* 0x0010000006067890 */ /* 0x000fc8000fffe13f */
[----:B------:R-:W-:Y:S02]  /*04e0*/  USHF.L.U32 UR7, UR6, 0xb, URZ ;  /* 0x0000000b06077899 */ /* 0x000fe4000800063f */
[----:B------:R-:W-:Y:S02]  /*04f0*/  USHF.L.U32 UR6, UR6, 0x1, URZ ;  /* 0x0000000106067899 */ /* 0x000fe4000800063f */
[----:B-1----:R-:W-:Y:S02]  /*0500*/  ULEA UR8, UR8, UR4, 0x18 ;  /* 0x0000000408087291 */ /* 0x002fe4000f8ec03f */
[----:B------:R-:W-:-:S04]  /*0510*/  UIADD3 UR4, -UR5, 0x100000, URZ ;  /* 0x0010000005047890 */ /* 0x000fc8000fffe13f */
[----:B------:R-:W-:Y:S02]  /*0520*/  USHF.L.U32 UR5, UR4, 0xb, URZ ;  /* 0x0000000b04057899 */ /* 0x000fe4000800063f */
[----:B------:R-:W-:Y:S01]  /*0530*/  USHF.L.U32 UR4, UR4, 0x1, URZ ;  /* 0x0000000104047899 */ /* 0x000fe2000800063f */
[----:B------:R-:W1:Y:S11]  /*0540*/  FENCE.VIEW.ASYNC.S ;  /* 0x00000000000073c6 */ /* 0x000e760000000000 */
[----:B-1----:R1:W2:Y:S01]  /*0550*/  SYNCS.EXCH.64 URZ, [UR8], UR4 ;  /* 0x00000004083f75b2 */ /* 0x0022a20008000100 */
[----:B------:R1:W3:Y:S01]  /*0560*/  SYNCS.EXCH.64 URZ, [UR8+0x40], UR6 ;  /* 0x00004006083f75b2 */ /* 0x0002e20008000100 */
[----:B------:R1:W4:Y:S01]  /*0570*/  SYNCS.EXCH.64 URZ, [UR8+0x8], UR4 ;  /* 0x00000804083f75b2 */ /* 0x0003220008000100 */
[----:B------:R1:W1:Y:S01]  /*0580*/  SYNCS.EXCH.64 URZ, [UR8+0x48], UR6 ;  /* 0x00004806083f75b2 */ /* 0x0002620008000100 */
        /* <DEDUP_REMOVED lines=12> */
[----:B------:R-:W-:Y:S01]  /*0650*/  NOP ;  /* 0x0000000000007918 */ /* 0x000fe20000000000 */
.L_x_6:
[----:B-1----:R-:W-:Y:S05]  /*0660*/  BSYNC B0 ;  /* 0x0000000000007941 */ /* 0x002fea0003800000 */
.L_x_5:
[----:B------:R-:W1:Y:S01]  /*0670*/  SHFL.IDX PT, R6, R11, RZ, 0x1f ;  /* 0x00001fff0b067589 */ /* 0x000e6200000e0000 */
[----:B------:R-:W2:Y:S01]  /*0680*/  LDC R2, c[0x0][0x904] ;  /* 0x00024100ff027b82 */ /* 0x000ea20000000800 */
[----:B------:R-:W-:Y:S01]  /*0690*/  NOP ;  /* 0x0000000000007918 */ /* 0x000fe20000000000 */
[----:B-1----:R-:W-:-:S13]  /*06a0*/  ISETP.NE.AND P0, PT, R6, RZ, PT ;  /* 0x000000ff0600720c */ /* 0x002fda0003f05270 */
[----:B------:R-:W-:Y:S05]  /*06b0*/  @P0 BRA `(.L_x_7) ;  /* 0x0000000000500947 */ /* 0x000fea0003800000 */
[----:B------:R-:W1:Y:S01]  /*06c0*/  S2UR UR5, SR_CgaCtaId ;  /* 0x00000000000579c3 */ /* 0x000e620000008800 */
[----:B------:R-:W-:Y:S01]  /*06d0*/  UMOV UR4, 0x400 ;  /* 0x0000040000047882 */ /* 0x000fe20000000000 */
[----:B------:R-:W-:Y:S01]  /*06e0*/  UMOV UR6, 0x20 ;  /* 0x0000002000067882 */ /* 0x000fe20000000000 */
[----:B------:R-:W-:Y:S01]  /*06f0*/  UMOV UR7, 0x100 ;  /* 0x0000010000077882 */ /* 0x000fe20000000000 */
[----:B------:R-:W-:Y:S01]  /*0700*/  ELECT P0, URZ, PT ;  /* 0x00000000003f782f */ /* 0x000fe20003800000 */
[----:B-1----:R-:W-:Y:S02]  /*0710*/  ULEA UR8, UR5, UR4, 0x18 ;  /* 0x0000000405087291 */ /* 0x002fe4000f8ec03f */
[----:B------:R-:W-:-:S04]  /*0720*/  UIADD3 UR4, -UR6, 0x100000, URZ ;  /* 0x0010000006047890 */ /* 0x000fc8000fffe13f */
[----:B------:R-:W-:Y:S02]  /*0730*/  USHF.L.U32 UR5, UR4, 0xb, URZ ;  /* 0x0000000b04057899 */ /* 0x000fe4000800063f */
[----:B------:R-:W-:Y:S02]  /*0740*/  USHF.L.U32 UR4, UR4, 0x1, URZ ;  /* 0x0000000104047899 */ /* 0x000fe4000800063f */
[----:B------:R-:W-:-:S04]  /*0750*/  UIADD3 UR6, -UR7, 0x100000, URZ ;  /* 0x0010000007067890 */ /* 0x000fc8000fffe13f */
[----:B------:R-:W-:Y:S02]  /*0760*/  USHF.L.U32 UR7, UR6, 0xb, URZ ;  /* 0x0000000b06077899 */ /* 0x000fe4000800063f */
[----:B------:R-:W-:Y:S01]  /*0770*/  USHF.L.U32 UR6, UR6, 0x1, URZ ;  /* 0x0000000106067899 */ /* 0x000fe2000800063f */
[----:B------:R-:W1:Y:S03]  /*0780*/  FENCE.VIEW.ASYNC.S ;  /* 0x00000000000073c6 */ /* 0x000e660000000000 */
[----:B-1----:R1:W1:Y:S08]  /*0790*/  SYNCS.EXCH.64 URZ, [UR8+0x80], UR4 ;  /* 0x00008004083f75b2 */ /* 0x0022700008000100 */
[----:B------:R1:W1:Y:S01]  /*07a0*/  SYNCS.EXCH.64 URZ, [UR8+0x98], UR6 ;  /* 0x00009806083f75b2 */ /* 0x0002620008000100 */
[----:B------:R1:W1:Y:S01]  /*07b0*/  SYNCS.EXCH.64 URZ, [UR8+0x88], UR4 ;  /* 0x00008804083f75b2 */ /* 0x0002620008000100 */
[----:B------:R1:W1:Y:S01]  /*07c0*/  SYNCS.EXCH.64 URZ, [UR8+0xa0], UR6 ;  /* 0x0000a006083f75b2 */ /* 0x0002620008000100 */
[----:B------:R1:W1:Y:S01]  /*07d0*/  SYNCS.EXCH.64 URZ, [UR8+0x90], UR4 ;  /* 0x00009004083f75b2 */ /* 0x0002620008000100 */
[----:B------:R1:W1:Y:S01]  /*07e0*/  SYNCS.EXCH.64 URZ, [UR8+0xa8], UR6 ;  /* 0x0000a806083f75b2 */ /* 0x0002620008000100 */
[----:B------:R-:W-:Y:S01]  /*07f0*/  NOP ;  /* 0x0000000000007918 */ /* 0x000fe20000000000 */
.L_x_7:
[----:B------:R-:W5:Y:S01]  /*0800*/  SHFL.IDX PT, R11, R11, RZ, 0x1f ;  /* 0x00001fff0b0b7589 */ /* 0x000f6200000e0000 */
[----:B--2---:R-:W-:Y:S02]  /*0810*/  ISETP.NE.AND P6, PT, R2, 0x1, PT ;  /* 0x000000010200780c */ /* 0x004fe40003fc5270 */
[----:B------:R-:W-:Y:S01]  /*0820*/  ELECT P0, URZ, PT ;  /* 0x00000000003f782f */ /* 0x000fe20003800000 */
[----:B------:R-:W2:Y:S01]  /*0830*/  S2UR UR46, SR_CgaCtaId ;  /* 0x00000000002e79c3 */ /* 0x000ea20000008800 */
[----:B------:R-:W3:Y:S01]  /*0840*/  S2R R6, SR_CTAID.Y ;  /* 0x0000000000067919 */ /* 0x000ee20000002600 */
[----:B------:R-:W-:Y:S01]  /*0850*/  P2R R7, PR, RZ, 0x40 ;  /* 0x00000040ff077803 */ /* 0x000fe20000000000 */
[----:B-1----:R-:W-:Y:S01]  /*0860*/  UMOV UR4, 0x20 ;  /* 0x0000002000047882 */ /* 0x002fe20000000000 */
[C---:B------:R-:W-:Y:S01]  /*0870*/  ISETP.NE.AND P3, PT, R0.reuse, RZ, PT ;  /* 0x000000ff0000720c */ /* 0x040fe20003f65270 */
[----:B------:R-:W1:Y:S01]  /*0880*/  S2R R8, SR_CTAID.X ;  /* 0x0000000000087919 */ /* 0x000e620000002500 */
[----:B------:R-:W-:Y:S01]  /*0890*/  ISETP.NE.AND P4, PT, R9, RZ, PT ;  /* 0x000000ff0900720c */ /* 0x000fe20003f85270 */
[----:B------:R-:W-:Y:S01]  /*08a0*/  NOP ;  /* 0x0000000000007918 */ /* 0x000fe20000000000 */
[----:B------:R-:W-:Y:S01]  /*08b0*/  UMOV UR44, 0x1 ;  /* 0x00000001002c7882 */ /* 0x000fe20000000000 */
[----:B------:R-:W-:Y:S01]  /*08c0*/  BSSY B6, `(.L_x_8) ;  /* 0x000068a000067945 */ /* 0x000fe20003800000 */
[----:B------:R-:W1:Y:S08]  /*08d0*/  @P6 LDC R17, c[0x0][0x10] ;  /* 0x00000400ff116b82 */ /* 0x000e700000000800 */
[----:B------:R-:W4:Y:S01]  /*08e0*/  @!P6 LDC R7, c[0x0][0xc] ;  /* 0x00000300ff07eb82 */ /* 0x000f220000000800 */
[----:B-----5:R-:W-:Y:S01]  /*08f0*/  ISETP.NE.OR P1, PT, R11, RZ, !P0 ;  /* 0x000000ff0b00720c */ /* 0x020fe20004725670 */
[----:B------:R-:W-:Y:S01]  /*0900*/  @P6 IMAD.MOV.U32 R11, RZ, RZ, RZ ;  /* 0x000000ffff0b6224 */ /* 0x000fe200078e00ff */
[----:B------:R-:W-:-:S04]  /*0910*/  ISETP.EQ.OR P0, PT, R0, 0x3, !P3 ;  /* 0x000000030000780c */ /* 0x000fc80005f02670 */
[----:B------:R-:W-:-:S04]  /*0920*/  ISETP.EQ.AND P0, PT, R9, RZ, P0 ;  /* 0x000000ff0900720c */ /* 0x000fc80000702270 */
[----:B------:R-:W-:Y:S01]  /*0930*/  SEL R22, RZ, 0x1, !P0 ;  /* 0x00000001ff167807 */ /* 0x000fe20004000000 */
[----:B---3--:R-:W-:Y:S02]  /*0940*/  @P6 IMAD.MOV.U32 R10, RZ, RZ, R6 ;  /* 0x000000ffff0a6224 */ /* 0x008fe400078e0006 */
[----:B------:R-:W-:Y:S01]  /*0950*/  VOTEU.ALL UP0, P1 ;  /* 0x00000000003f7886 */ /* 0x000fe20000800000 */
[----:B------:R-:W-:Y:S01]  /*0960*/  VOTEU.ALL UP1, P1 ;  /* 0x00000000003f7886 */ /* 0x000fe20000820000 */
[----:B-1----:R-:W-:-:S03]  /*0970*/  @P6 IMAD.WIDE.U32 R16, R8, R17, R10 ;  /* 0x0000001108106225 */ /* 0x002fc600078e000a */
[----:B------:R-:W-:Y:S01]  /*0980*/  @!UP0 UMOV UR6, 0x400 ;  /* 0x0000040000068882 */ /* 0x000fe20000000000 */
[----:B------:R-:W-:-:S04]  /*0990*/  @!UP0 UIADD3 UR4, -UR4, 0x100000, URZ ;  /* 0x0010000004048890 */ /* 0x000fc8000fffe13f */
[----:B------:R-:W-:Y:S02]  /*09a0*/  @!UP0 USHF.L.U32 UR5, UR4, 0xb, URZ ;  /* 0x0000000b04058899 */ /* 0x000fe4000800063f */
[----:B------:R-:W-:Y:S01]  /*09b0*/  @!UP0 USHF.L.U32 UR4, UR4, 0x1, URZ ;  /* 0x0000000104048899 */ /* 0x000fe2000800063f */
[----:B------:R-:W-:Y:S01]  /*09c0*/  @P6 IMAD.MOV.U32 R11, RZ, RZ, RZ ;  /* 0x000000ffff0b6224 */ /* 0x000fe200078e00ff */
[----:B--2---:R-:W-:Y:S01]  /*09d0*/  @!UP0 ULEA UR8, UR46, UR6, 0x18 ;  /* 0x000000062e088291 */ /* 0x004fe2000f8ec03f */
[----:B------:R-:W-:Y:S01]  /*09e0*/  @!P6 IMAD.MOV.U32 R10, RZ, RZ, R6 ;  /* 0x000000ffff0ae224 */ /* 0x000fe200078e0006 */
[----:B------:R-:W-:Y:S01]  /*09f0*/  VOTEU.ALL UP0, P1 ;  /* 0x00000000003f7886 */ /* 0x000fe20000800000 */
[----:B------:R-:W-:Y:S01]  /*0a00*/  ULDC UR6, c[0x0][0xc] ;  /* 0x0000030000067ab9 */ /* 0x000fe20000000800 */
[----:B------:R-:W-:Y:S01]  /*0a10*/  ULDC UR7, c[0x0][0x10] ;  /* 0x0000040000077ab9 */ /* 0x000fe20000000800 */
[----:B------:R-:W-:Y:S01]  /*0a20*/  @P6 IMAD.IADD R17, R17, 0x1, R11 ;  /* 0x0000000111116824 */ /* 0x000fe200078e020b */
[----:B------:R-:W-:Y:S01]  /*0a30*/  ISETP.EQ.AND P1, PT, R0, 0x2, !P4 ;  /* 0x000000020000780c */ /* 0x000fe20006722270 */
[----:B------:R-:W-:-:S02]  /*0a40*/  VIADD R11, R9, 0xffffffff ;  /* 0xffffffff090b7836 */ /* 0x000fc40000000000 */
[----:B------:R-:W-:Y:S01]  /*0a50*/  IMAD.MOV.U32 R9, RZ, RZ, RZ ;  /* 0x000000ffff097224 */ /* 0x000fe200078e00ff */
[----:B------:R-:W-:Y:S01]  /*0a60*/  SEL R19, RZ, 0x1, !P1 ;  /* 0x00000001ff137807 */ /* 0x000fe20004800000 */
[----:B------:R-:W1:Y:S02]  /*0a70*/  FENCE.VIEW.ASYNC.S ;  /* 0x00000000000073c6 */ /* 0x000e640000000000 */
[----:B-1----:R-:W1:Y:S01]  /*0a80*/  @!UP0 SYNCS.EXCH.64 URZ, [UR8+0xb0], UR4 ;  /* 0x0000b004083f85b2 */ /* 0x002e620008000100 */
[----:B----4-:R-:W-:Y:S01]  /*0a90*/  @!P6 IMAD.WIDE.U32 R6, R7, R10, R8 ;  /* 0x0000000a0706e225 */ /* 0x010fe200078e0008 */
[----:B------:R-:W-:-:S03]  /*0aa0*/  ISETP.GE.U32.AND P5, PT, R11, 0x2, PT ;  /* 0x000000020b00780c */ /* 0x000fc60003fa6070 */
[----:B------:R-:W-:Y:S01]  /*0ab0*/  @!P6 IMAD.MOV.U32 R16, RZ, RZ, R6 ;  /* 0x000000ffff10e224 */ /* 0x000fe200078e0006 */
[----:B------:R-:W-:Y:S01]  /*0ac0*/  SEL R19, R19, 0x2, P5 ;  /* 0x0000000213137807 */ /* 0x000fe20002800000 */
[----:B------:R-:W-:Y:S01]  /*0ad0*/  @!P6 IMAD.MOV.U32 R17, RZ, RZ, R7 ;  /* 0x000000ffff11e224 */ /* 0x000fe200078e0007 */
[----:B------:R-:W-:Y:S01]  /*0ae0*/  SEL R22, R22, 0x2, P5 ;  /* 0x0000000216167807 */ /* 0x000fe20002800000 */
[----:B------:R2:W1:Y:S01]  /*0af0*/  @!UP1 SYNCS.EXCH.64 URZ, [UR8+0xb8], UR4 ;  /* 0x0000b804083f95b2 */ /* 0x0004620008000100 */
[----:B------:R-:W-:Y:S01]  /*0b00*/  NOP ;  /* 0x0000000000007918 */ /* 0x000fe20000000000 */
[----:B--2---:R-:W-:-:S03]  /*0b10*/  UIMAD.WIDE.U32 UR4, UR6, UR7, URZ ;  /* 0x00000007060472a5 */ /* 0x004fc6000f8e003f */
[----:B------:R-:W-:Y:S02]  /*0b20*/  ULDC UR6, c[0x0][0x14] ;  /* 0x0000050000067ab9 */ /* 0x000fe40000000800 */
[----:B------:R-:W-:Y:S02]  /*0b30*/  UIMAD.WIDE.U32 UR52, UR4, UR6, URZ ;  /* 0x00000006043472a5 */ /* 0x000fe4000f8e003f */
[----:B------:R-:W-:-:S04]  /*0b40*/  UIMAD UR45, UR5, UR6, URZ ;  /* 0x00000006052d72a4 */ /* 0x000fc8000f8e023f */
[----:B------:R-:W-:Y:S01]  /*0b50*/  UIADD3 UR45, UR53, UR45, URZ ;  /* 0x0000002d352d7290 */ /* 0x000fe2000fffe03f */
[----:B-1----:R-:W-:Y:S06]  /*0b60*/  BAR.SYNC.DEFER_BLOCKING 0x0 ;  /* 0x0000000000007b1d */ /* 0x002fec0000010000 */
[----:B------:R-:W-:Y:S05]  /*0b70*/  @!P4 BRA `(.L_x_9) ;  /* 0x0000003c0028c947 */ /* 0x000fea0003800000 */
[----:B------:R-:W-:-:S13]  /*0b80*/  ISETP.GT.U32.AND P0, PT, R11, 0x1, PT ;  /* 0x000000010b00780c */ /* 0x000fda0003f04070 */
[----:B------:R-:W-:Y:S05]  /*0b90*/  @P0 BRA `(.L_x_10) ;  /* 0x0000006400700947 */ /* 0x000fea0003800000 */
[----:B------:R-:W-:Y:S01]  /*0ba0*/  ULDC.64 UR4, c[0x0][0x8f8] ;  /* 0x00023e0000047ab9 */ /* 0x000fe20000000a00 */
[----:B------:R-:W-:Y:S01]  /*0bb0*/  UMOV UR43, 0xffffffff ;  /* 0xffffffff002b7882 */ /* 0x000fe20000000000 */
[----:B------:R-:W-:Y:S01]  /*0bc0*/  ISETP.GE.U32.AND P0, PT, R16, UR4, PT ;  /* 0x0000000410007c0c */ /* 0x000fe2000bf06070 */
[----:B------:R-:W-:Y:S01]  /*0bd0*/  IMAD.MOV.U32 R62, RZ, RZ, -0x1 ;  /* 0xffffffffff3e7424 */ /* 0x000fe200078e00ff */
[----:B------:R-:W-:Y:S01]  /*0be0*/  PRMT R56, RZ, 0x7610, R56 ;  /* 0x00007610ff387816 */ /* 0x000fe20000000038 */
[----:B------:R-:W-:Y:S01]  /*0bf0*/  IMAD.MOV.U32 R64, RZ, RZ, -0x1 ;  /* 0xffffffffff407424 */ /* 0x000fe200078e00ff */
[----:B------:R-:W-:Y:S02]  /*0c00*/  ISETP.GE.U32.AND.EX P0, PT, R17, UR5, PT, P0 ;  /* 0x0000000511007c0c */ /* 0x000fe4000bf06100 */
[----:B------:R-:W-:-:S11]  /*0c10*/  PRMT R0, RZ, 0x7610, R0 ;  /* 0x00007610ff007816 */ /* 0x000fd60000000000 */
[----:B------:R-:W-:Y:S05]  /*0c20*/  @P0 BRA `(.L_x_11) ;  /* 0x0000000400580947 */ /* 0x000fea0003800000 */
[----:B------:R-:W1:Y:S01]  /*0c30*/  LDC.64 R14, c[0x0][0x8d0] ;  /* 0x00023400ff0e7b82 */ /* 0x000e620000000a00 */
[----:B------:R-:W-:Y:S02]  /*0c40*/  IMAD.MOV.U32 R4, RZ, RZ, R16 ;  /* 0x000000ffff047224 */ /* 0x000fe400078e0010 */
[----:B------:R-:W-:-:S05]  /*0c50*/  IMAD.MOV.U32 R5, RZ, RZ, R17 ;  /* 0x000000ffff057224 */ /* 0x000fca00078e0011 */
[----:B------:R-:W2:Y:S08]  /*0c60*/  LDC R0, c[0x0][0x8d8] ;  /* 0x00023600ff007b82 */ /* 0x000eb00000000800 */
[----:B------:R-:W3:Y:S01]  /*0c70*/  LDC.64 R20, c[0x0][0x8c8] ;  /* 0x00023200ff147b82 */ /* 0x000ee20000000a00 */
[----:B-1----:R-:W-:-:S04]  /*0c80*/  ISETP.NE.U32.AND P0, PT, R14, RZ, PT ;  /* 0x000000ff0e00720c */ /* 0x002fc80003f05070 */
[----:B------:R-:W-:-:S13]  /*0c90*/  ISETP.NE.AND.EX P0, PT, R15, RZ, PT, P0 ;  /* 0x000000ff0f00720c */ /* 0x000fda0003f05300 */
[----:B--23--:R-:W-:Y:S05]  /*0ca0*/  @!P0 BRA `(.L_x_12) ;  /* 0x0000000000288947 */ /* 0x00cfea0003800000 */
[----:B------:R-:W1:Y:S02]  /*0cb0*/  LDC R3, c[0x0][0x8dc] ;  /* 0x00023700ff037b82 */ /* 0x000e640000000800 */
[----:B-1----:R-:W-:-:S05]  /*0cc0*/  IADD3 R3, P0, R16, R3, RZ ;  /* 0x0000000310037210 */ /* 0x002fca0007f1e0ff */
[----:B------:R-:W-:-:S04]  /*0cd0*/  IMAD.X R11, RZ, RZ, R17, P0 ;  /* 0x000000ffff0b7224 */ /* 0x000fc800000e0611 */
[----:B------:R-:W-:-:S04]  /*0ce0*/  IMAD.WIDE.U32 R4, R11, R14, RZ ;  /* 0x0000000e0b047225 */ /* 0x000fc800078e00ff */
[----:B------:R-:W-:-:S04]  /*0cf0*/  IMAD.WIDE.U32 R6, P0, R3, R15, R4 ;  /* 0x0000000f03067225 */ /* 0x000fc80007800004 */
[----:B------:R-:W-:-:S04]  /*0d00*/  IMAD.WIDE.U32 R4, R3, R14, RZ ;  /* 0x0000000e03047225 */ /* 0x000fc800078e00ff */
[----:B------:R-:W-:Y:S01]  /*0d10*/  IMAD.X R13, RZ, RZ, RZ, P0 ;  /* 0x000000ffff0d7224 */ /* 0x000fe200000e06ff */
[----:B------:R-:W-:Y:S01]  /*0d20*/  IADD3 RZ, P0, R5, R6, RZ ;  /* 0x0000000605ff7210 */ /* 0x000fe20007f1e0ff */
[----:B------:R-:W-:-:S04]  /*0d30*/  IMAD.MOV.U32 R12, RZ, RZ, R7 ;  /* 0x000000ffff0c7224 */ /* 0x000fc800078e0007 */
[----:B------:R-:W-:-:S08]  /*0d40*/  IMAD.WIDE.U32.X R4, R11, R15, R12, P0 ;  /* 0x0000000f0b047225 */ /* 0x000fd000000e040c */
.L_x_12:
[-CC-:B------:R-:W-:Y:S01]  /*0d50*/  SHF.R.U64 R27, R4, R0.reuse, R5.reuse ;  /* 0x00000000041b7219 */ /* 0x180fe20000001205 */
[----:B------:R-:W1:Y:S01]  /*0d60*/  LDC.64 R24, c[0x0][0x8e8] ;  /* 0x00023a00ff187b82 */ /* 0x000e620000000a00 */
[----:B------:R-:W-:Y:S01]  /*0d70*/  SHF.R.U32.HI R0, RZ, R0, R5 ;  /* 0x00000000ff007219 */ /* 0x000fe20000011605 */
[----:B------:R-:W-:Y:S01]  /*0d80*/  ULDC UR4, c[0x0][0x150] ;  /* 0x0000540000047ab9 */ /* 0x000fe20000000800 */
[----:B------:R-:W-:-:S05]  /*0d90*/  IADD3 R3, P0, RZ, -R27, RZ ;  /* 0x8000001bff037210 */ /* 0x000fca0007f1e0ff */
[----:B------:R-:W-:Y:S01]  /*0da0*/  IMAD.X R5, RZ, RZ, ~R0, P0 ;  /* 0x000000ffff057224 */ /* 0x000fe200000e0e00 */
[----:B------:R-:W2:Y:S03]  /*0db0*/  LDC R6, c[0x0][0x8c0] ;  /* 0x00023000ff067b82 */ /* 0x000ea60000000800 */
[-C--:B------:R-:W-:Y:S02]  /*0dc0*/  IMAD R0, R5, R20.reuse, RZ ;  /* 0x0000001405007224 */ /* 0x080fe400078e02ff */
[----:B------:R-:W-:-:S03]  /*0dd0*/  IMAD.WIDE.U32 R4, R3, R20, R16 ;  /* 0x0000001403047225 */ /* 0x000fc600078e0010 */
[----:B------:R-:W3:Y:S01]  /*0de0*/  LDC R14, c[0x0][0x8b0] ;  /* 0x00022c00ff0e7b82 */ /* 0x000ee20000000800 */
[----:B------:R-:W-:Y:S01]  /*0df0*/  IMAD R3, R3, R21, R0 ;  /* 0x0000001503037224 */ /* 0x000fe200078e0200 */
[----:B------:R-:W-:-:S03]  /*0e00*/  I2FP.F32.U32 R0, R8 ;  /* 0x0000000800007245 */ /* 0x000fc60000201000 */
[----:B------:R-:W-:Y:S02]  /*0e10*/  IMAD.IADD R5, R5, 0x1, R3 ;  /* 0x0000000105057824 */ /* 0x000fe400078e0203 */
[----:B------:R-:W-:Y:S01]  /*0e20*/  FMUL R0, R0, UR4 ;  /* 0x0000000400007c20 */ /* 0x000fe20008400000 */
[----:B------:R-:W4:Y:S01]  /*0e30*/  LDC R3, c[0x0][0x144] ;  /* 0x00005100ff037b82 */ /* 0x000f220000000800 */
[----:B-1----:R-:W-:Y:S01]  /*0e40*/  ISETP.NE.U32.AND P0, PT, R24, RZ, PT ;  /* 0x000000ff1800720c */ /* 0x002fe20003f05070 */
[----:B------:R-:W-:-:S03]  /*0e50*/  ULDC UR4, c[0x0][0x154] ;  /* 0x0000550000047ab9 */ /* 0x000fc60000000800 */
[----:B------:R-:W1:Y:S01]  /*0e60*/  F2I.U32.TRUNC.NTZ R0, R0 ;  /* 0x0000000000007305 */ /* 0x000e62000020f000 */
[----:B------:R-:W-:Y:S02]  /*0e70*/  ISETP.NE.AND.EX P0, PT, R25, RZ, PT, P0 ;  /* 0x000000ff1900720c */ /* 0x000fe40003f05300 */
[----:B------:R-:W4:Y:S01]  /*0e80*/  LDC R13, c[0x0][0x148] ;  /* 0x00005200ff0d7b82 */ /* 0x000f220000000800 */
[-CC-:B--2---:R-:W-:Y:S02]  /*0e90*/  SHF.R.U64 R12, R4, R6.reuse, R5.reuse ;  /* 0x00000006040c7219 */ /* 0x184fe40000001205 */
[----:B------:R-:W-:Y:S01]  /*0ea0*/  SHF.R.U32.HI R5, RZ, R6, R5 ;  /* 0x00000006ff057219 */ /* 0x000fe20000011605 */
[----:B------:R-:W-:Y:S01]  /*0eb0*/  IMAD.MOV.U32 R6, RZ, RZ, -0x1 ;  /* 0xffffffffff067424 */ /* 0x000fe200078e00ff */
[----:B------:R-:W-:-:S03]  /*0ec0*/  I2FP.F32.U32 R4, R10 ;  /* 0x0000000a00047245 */ /* 0x000fc60000201000 */
[----:B------:R-:W2:Y:S01]  /*0ed0*/  LDC R20, c[0x0][0x8a8] ;  /* 0x00022a00ff147b82 */ /* 0x000ea20000000800 */
[-CC-:B---3--:R-:W-:Y:S01]  /*0ee0*/  SHF.R.U64 R28, R12, R14.reuse, R5.reuse ;  /* 0x0000000e0c1c7219 */ /* 0x188fe20000001205 */
[----:B------:R-:W-:Y:S01]  /*0ef0*/  FMUL R4, R4, UR4 ;  /* 0x0000000404047c20 */ /* 0x000fe20008400000 */
[----:B------:R-:W-:Y:S01]  /*0f00*/  SHF.R.U32.HI R5, RZ, R14, R5 ;  /* 0x0000000eff057219 */ /* 0x000fe20000011605 */
[----:B-1----:R-:W-:Y:S01]  /*0f10*/  IMAD.MOV R0, RZ, RZ, -R0 ;  /* 0x000000ffff007224 */ /* 0x002fe200078e0a00 */
[----:B------:R-:W-:Y:S01]  /*0f20*/  ULDC UR4, c[0x0][0x900] ;  /* 0x0002400000047ab9 */ /* 0x000fe20000000800 */
[----:B------:R1:W3:Y:S01]  /*0f30*/  F2I.U32.TRUNC.NTZ R11, R4 ;  /* 0x00000004000b7305 */ /* 0x0002e2000020f000 */
[--C-:B------:R-:W-:Y:S01]  /*0f40*/  SHF.R.U64 R14, R28, UR4, R5.reuse ;  /* 0x000000041c0e7c19 */ /* 0x100fe20008001205 */
[----:B------:R-:W2:Y:S01]  /*0f50*/  LDC R21, c[0x0][0x8f0] ;  /* 0x00023c00ff157b82 */ /* 0x000ea20000000800 */
[----:B----4-:R-:W-:Y:S01]  /*0f60*/  IMAD R0, R3, R0, R8 ;  /* 0x0000000003007224 */ /* 0x010fe200078e0208 */
[----:B------:R-:W-:-:S02]  /*0f70*/  SHF.R.U32.HI R5, RZ, UR4, R5 ;  /* 0x00000004ff057c19 */ /* 0x000fc40008011605 */
[----:B------:R-:W-:Y:S01]  /*0f80*/  SHF.L.U32 R3, R6, UR4, RZ ;  /* 0x0000000406037c19 */ /* 0x000fe200080006ff */
[----:B-1----:R-:W-:-:S03]  /*0f90*/  IMAD.MOV.U32 R4, RZ, RZ, R14 ;  /* 0x000000ffff047224 */ /* 0x002fc600078e000e */
[----:B------:R-:W1:Y:S08]  /*0fa0*/  LDC R23, c[0x0][0x8e0] ;  /* 0x00023800ff177b82 */ /* 0x000e700000000800 */
[----:B------:R-:W4:Y:S01]  /*0fb0*/  LDC R26, c[0x0][0x8b8] ;  /* 0x00022e00ff1a7b82 */ /* 0x000f220000000800 */
[----:B---3--:R-:W-:Y:S05]  /*0fc0*/  @!P0 BRA `(.L_x_13) ;  /* 0x0000000000288947 */ /* 0x008fea0003800000 */
[----:B------:R-:W3:Y:S02]  /*0fd0*/  LDC R9, c[0x0][0x8f4] ;  /* 0x00023d00ff097b82 */ /* 0x000ee40000000800 */
[----:B---3--:R-:W-:-:S05]  /*0fe0*/  IADD3 R9, P0, R14, R9, RZ ;  /* 0x000000090e097210 */ /* 0x008fca0007f1e0ff */
        /* <DEDUP_REMOVED lines=8> */
.L_x_13:
[----:B------:R-:W-:Y:S01]  /*1070*/  LOP3.LUT R3, RZ, R3, RZ, 0x33, !PT ;  /* 0x00000003ff037212 */ /* 0x000fe200078e33ff */
[----:B------:R-:W-:Y:S01]  /*1080*/  USHF.L.U32 UR4, UR44, UR4, URZ ;  /* 0x000000042c047299 */ /* 0x000fe2000800063f */
[----:B--2---:R-:W-:Y:S01]  /*1090*/  SHF.R.U64 R4, R4, R21, R5 ;  /* 0x0000001504047219 */ /* 0x004fe20000001205 */
[----:B------:R-:W-:Y:S01]  /*10a0*/  VIADD R5, R20, 0xffffffff ;  /* 0xffffffff14057836 */ /* 0x000fe20000000000 */
[----:B------:R-:W-:Y:S01]  /*10b0*/  LOP3.LUT R3, R28, R3, RZ, 0xc0, !PT ;  /* 0x000000031c037212 */ /* 0x000fe200078ec0ff */
[----:B------:R-:W-:Y:S01]  /*10c0*/  IMAD.MOV R11, RZ, RZ, -R11 ;  /* 0x000000ffff0b7224 */ /* 0x000fe200078e0a0b */
[----:B------:R-:W-:Y:S01]  /*10d0*/  R2UR UR43, R27 ;  /* 0x000000001b2b72ca */ /* 0x000fe200000e0000 */
[----:B------:R-:W-:Y:S01]  /*10e0*/  IMAD.MOV R6, RZ, RZ, -R4 ;  /* 0x000000ffff067224 */ /* 0x000fe200078e0a04 */
[----:B------:R-:W-:Y:S01]  /*10f0*/  LOP3.LUT R5, R12, R5, RZ, 0xc0, !PT ;  /* 0x000000050c057212 */ /* 0x000fe200078ec0ff */
[----:B------:R-:W-:Y:S02]  /*1100*/  IMAD R7, R4, UR4, R3 ;  /* 0x0000000404077c24 */ /* 0x000fe4000f8e0203 */
[----:B------:R-:W-:-:S02]  /*1110*/  @P6 IMAD R0, R13, R11, R10 ;  /* 0x0000000b0d006224 */ /* 0x000fc400078e020a */
[----:B-1----:R-:W-:Y:S02]  /*1120*/  IMAD R3, R6, R23, R14 ;  /* 0x0000001706037224 */ /* 0x002fe400078e020e */
[----:B----4-:R-:W-:Y:S02]  /*1130*/  IMAD R0, R7, R26, R0 ;  /* 0x0000001a07007224 */ /* 0x010fe400078e0200 */
[----:B------:R-:W-:Y:S02]  /*1140*/  IMAD R3, R3, R20, R5 ;  /* 0x0000001403037224 */ /* 0x000fe400078e0205 */
[----:B------:R-:W-:-:S03]  /*1150*/  IMAD.MOV.U32 R4, RZ, RZ, 0x1 ;  /* 0x00000001ff047424 */ /* 0x000fc600078e00ff */
[----:B------:R-:W-:Y:S02]  /*1160*/  SEL R64, R3, R0, !P6 ;  /* 0x0000000003407207 */ /* 0x000fe40007000000 */
[----:B------:R-:W-:Y:S02]  /*1170*/  SEL R62, R0, R3, !P6 ;  /* 0x00000003003e7207 */ /* 0x000fe40007000000 */
[----:B------:R-:W-:-:S07]  /*1180*/  PRMT R0, R4, 0x7610, R0 ;  /* 0x0000761004007816 */ /* 0x000fce0000000000 */
.L_x_11:
[----:B------:R-:W-:-:S08]  /*1190*/  NOP ;  /* 0x0000000000007918 */ /* 0x000fd00000000000 */
[----:B------:R-:W1:Y:S02]  /*11a0*/  USETMAXREG.TRY_ALLOC.CTAPOOL UP0, 0xe8 ;  /* 0x000000e8000079c8 */ /* 0x000e640008000600 */
[----:B-1----:R-:W-:-:S13]  /*11b0*/  PLOP3.LUT P0, PT, PT, PT, UP0, 0x80, 0x0 ;  /* 0x000000000000781c */ /* 0x002fda0003f0f008 */
[----:B------:R-:W-:Y:S05]  /*11c0*/  @!P0 BRA `(.L_x_11) ;  /* 0xfffffffc00f08947 */ /* 0x000fea000383ffff */
[----:B------:R-:W-:Y:S02]  /*11d0*/  ULDC.64 UR4, c[0x0][0x590] ;  /* 0x0001640000047ab9 */ /* 0x000fe40000000a00 */
[----:B------:R-:W-:Y:S02]  /*11e0*/  IMAD.U32 R77, RZ, RZ, UR4 ;  /* 0x00000004ff4d7e24 */ /* 0x000fe4000f8e00ff */
[----:B------:R-:W-:-:S03]  /*11f0*/  IMAD.U32 R79, RZ, RZ, UR5 ;  /* 0x00000005ff4f7e24 */ /* 0x000fc6000f8e00ff */
[----:B------:R-:W-:-:S04]  /*1200*/  ISETP.NE.U32.AND P0, PT, R77, RZ, PT ;  /* 0x000000ff4d00720c */ /* 0x000fc80003f05070 */
[----:B------:R-:W-:-:S13]  /*1210*/  ISETP.NE.AND.EX P0, PT, R79, RZ, PT, P0 ;  /* 0x000000ff4f00720c */ /* 0x000fda0003f05300 */
[----:B------:R-:W-:Y:S05]  /*1220*/  @P0 BRA `(.L_x_14) ;  /* 0x00000000002c0947 */ /* 0x000fea0003800000 */
[----:B------:R-:W-:Y:S02]  /*1230*/  ULDC.64 UR4, c[0x0][0x588] ;  /* 0x0001620000047ab9 */ /* 0x000fe40000000a00 */
[----:B------:R-:W-:-:S04]  /*1240*/  ISETP.NE.U32.AND P0, PT, RZ, UR4, PT ;  /* 0x00000004ff007c0c */ /* 0x000fc8000bf05070 */
[----:B------:R-:W-:-:S13]  /*1250*/  ISETP.NE.AND.EX P0, PT, RZ, UR5, PT, P0 ;  /* 0x00000005ff007c0c */ /* 0x000fda000bf05300 */
[----:B------:R-:W-:Y:S05]  /*1260*/  @!P0 BRA `(.L_x_15) ;  /* 0x0000000000108947 */ /* 0x000fea0003800000 */
[----:B------:R-:W1:Y:S02]  /*1270*/  LDC.64 R4, c[0x0][0x588] ;  /* 0x00016200ff047b82 */ /* 0x000e640000000a00 */
[----:B-1----:R1:W5:Y:S01]  /*1280*/  LDG.E R57, desc[UR54][R4.64] ;  /* 0x0000003604397981 */ /* 0x002362000c1e1900 */
[----:B------:R-:W-:Y:S01]  /*1290*/  IMAD.MOV.U32 R56, RZ, RZ, 0x1 ;  /* 0x00000001ff387424 */ /* 0x000fe200078e00ff */
[----:B------:R-:W-:Y:S06]  /*12a0*/  BRA `(.L_x_14) ;  /* 0x00000000000c7947 */ /* 0x000fec0003800000 */
.L_x_15:
[----:B------:R-:W-:Y:S01]  /*12b0*/  ULDC UR4, c[0x0][0x580] ;  /* 0x0001600000047ab9 */ /* 0x000fe20000000800 */
[----:B------:R-:W-:Y:S02]  /*12c0*/  IMAD.MOV.U32 R56, RZ, RZ, 0x1 ;  /* 0x00000001ff387424 */ /* 0x000fe400078e00ff */
[----:B------:R-:W-:-:S07]  /*12d0*/  IMAD.U32 R57, RZ, RZ, UR4 ;  /* 0x00000004ff397e24 */ /* 0x000fce000f8e00ff */
.L_x_14:
[----:B------:R-:W-:Y:S02]  /*12e0*/  ULDC.64 UR4, c[0x0][0x5b0] ;  /* 0x00016c0000047ab9 */ /* 0x000fe40000000a00 */
[----:B------:R-:W-:-:S04]  /*12f0*/  ISETP.NE.U32.AND P0, PT, RZ, UR4, PT ;  /* 0x00000004ff007c0c */ /* 0x000fc8000bf05070 */
[----:B------:R-:W-:-:S13]  /*1300*/  ISETP.NE.AND.EX P0, PT, RZ, UR5, PT, P0 ;  /* 0x00000005ff007c0c */ /* 0x000fda000bf05300 */
[----:B------:R-:W-:Y:S05]  /*1310*/  @P0 BRA `(.L_x_16) ;  /* 0x0000000000240947 */ /* 0x000fea0003800000 */
[----:B------:R-:W-:Y:S02]  /*1320*/  ULDC.64 UR4, c[0x0][0x5a8] ;  /* 0x00016a0000047ab9 */ /* 0x000fe40000000a00 */
[----:B------:R-:W-:-:S04]  /*1330*/  ISETP.NE.U32.AND P0, PT, RZ, UR4, PT ;  /* 0x00000004ff007c0c */ /* 0x000fc8000bf05070 */
[----:B------:R-:W-:-:S13]  /*1340*/  ISETP.NE.AND.EX P0, PT, RZ, UR5, PT, P0 ;  /* 0x00000005ff007c0c */ /* 0x000fda000bf05300 */
[----:B------:R-:W-:Y:S05]  /*1350*/  @!P0 BRA `(.L_x_17) ;  /* 0x00000000000c8947 */ /* 0x000fea0003800000 */
[----:B------:R-:W2:Y:S02]  /*1360*/  LDC.64 R58, c[0x0][0x5a8] ;  /* 0x00016a00ff3a7b82 */ /* 0x000ea40000000a00 */
[----:B--2---:R2:W5:Y:S01]  /*1370*/  LDG.E R58, desc[UR54][R58.64] ;  /* 0x000000363a3a7981 */ /* 0x004562000c1e1900 */
[----:B------:R-:W-:Y:S05]  /*1380*/  BRA `(.L_x_16) ;  /* 0x0000000000087947 */ /* 0x000fea0003800000 */
.L_x_17:
[----:B------:R-:W-:Y:S02]  /*1390*/  ULDC UR4, c[0x0][0x5a0] ;  /* 0x0001680000047ab9 */ /* 0x000fe40000000800 */
[----:B------:R-:W-:-:S07]  /*13a0*/  IMAD.U32 R58, RZ, RZ, UR4 ;  /* 0x00000004ff3a7e24 */ /* 0x000fce000f8e00ff */
.L_x_16:
[----:B------:R-:W-:Y:S01]  /*13b0*/  LOP3.LUT P1, RZ, R0, 0xff, RZ, 0xc0, !PT ;  /* 0x000000ff00ff7812 */ /* 0x000fe2000782c0ff */
[----:B------:R-:W-:Y:S01]  /*13c0*/  UMOV UR36, URZ ;  /* 0x0000003f00247c82 */ /* 0x000fe20008000000 */
[----:B------:R-:W-:-:S11]  /*13d0*/  PLOP3.LUT P0, PT, PT, PT, PT, 0x80, 0x0 ;  /* 0x000000000000781c */ /* 0x000fd60003f0f070 */
[----:B------:R-:W-:Y:S05]  /*13e0*/  @!P1 BRA `(.L_x_18) ;  /* 0x0000003000709947 */ /* 0x000fea0003800000 */
[----:B------:R-:W-:Y:S01]  /*13f0*/  ULDC UR4, c[0x0][0x28c] ;  /* 0x0000a30000047ab9 */ /* 0x000fe20000000800 */
[----:B------:R-:W-:Y:S01]  /*1400*/  LOP3.LUT R73, R22, 0x1, RZ, 0xfc, !PT ;  /* 0x0000000116497812 */ /* 0x000fe200078efcff */
[----:B------:R-:W-:Y:S01]  /*1410*/  UIADD3 UR4, UR4, 0x3f, URZ ;  /* 0x0000003f04047890 */ /* 0x000fe2000fffe03f */
[----:B------:R-:W-:Y:S01]  /*1420*/  LOP3.LUT R71, R19, 0x1, RZ, 0xfc, !PT ;  /* 0x0000000113477812 */ /* 0x000fe200078efcff */
[----:B-----5:R-:W-:Y:S01]  /*1430*/  IMAD.MOV.U32 R60, RZ, RZ, R57 ;  /* 0x000000ffff3c7224 */ /* 0x020fe200078e0039 */
[C---:B------:R-:W-:Y:S01]  /*1440*/  PRMT R61, R56.reuse, 0x7610, R61 ;  /* 0x00007610383d7816 */ /* 0x040fe2000000003d */
[----:B------:R-:W-:Y:S01]  /*1450*/  USHF.R.S32.HI UR5, URZ, 0x1f, UR4 ;  /* 0x0000001f3f057899 */ /* 0x000fe20008011404 */
[----:B--2---:R-:W-:Y:S01]  /*1460*/  PRMT R59, R56, 0x7610, R59 ;  /* 0x00007610383b7816 */ /* 0x004fe2000000003b */
[----:B------:R-:W-:Y:S01]  /*1470*/  IMAD.MOV.U32 R63, RZ, RZ, R57 ;  /* 0x000000ffff3f7224 */ /* 0x000fe200078e0039 */
[----:B------:R-:W-:Y:S01]  /*1480*/  ULDC.64 UR56, c[0x0][0x198] ;  /* 0x0000660000387ab9 */ /* 0x000fe20000000a00 */
[----:B------:R-:W-:Y:S01]  /*1490*/  ULEA.HI UR5, UR5, UR4, URZ, 0x6 ;  /* 0x0000000405057291 */ /* 0x000fe2000f8f303f */
[----:B------:R-:W-:Y:S01]  /*14a0*/  UMOV UR48, 0x1 ;  /* 0x0000000100307882 */ /* 0x000fe20000000000 */
[----:B------:R-:W-:Y:S01]  /*14b0*/  UMOV UR37, URZ ;  /* 0x0000003f00257c82 */ /* 0x000fe20008000000 */
[----:B------:R-:W-:Y:S01]  /*14c0*/  UMOV UR38, URZ ;  /* 0x0000003f00267c82 */ /* 0x000fe20008000000 */
[----:B------:R-:W-:Y:S01]  /*14d0*/  UMOV UR39, URZ ;  /* 0x0000003f00277c82 */ /* 0x000fe20008000000 */
[----:B------:R-:W-:Y:S01]  /*14e0*/  USHF.R.S32.HI UR49, URZ, 0x6, UR5 ;  /* 0x000000063f317899 */ /* 0x000fe20008011405 */
[----:B------:R-:W-:Y:S01]  /*14f0*/  UMOV UR36, URZ ;  /* 0x0000003f00247c82 */ /* 0x000fe20008000000 */
[----:B------:R-:W-:-:S10]  /*1500*/  UMOV UR47, URZ ;  /* 0x0000003f002f7c82 */ /* 0x000fd40008000000 */
.L_x_74:
[----:B------:R-:W-:Y:S01]  /*1510*/  LOP3.LUT R0, R18, 0x80, RZ, 0xc0, !PT ;  /* 0x0000008012007812 */ /* 0x000fe200078ec0ff */
[----:B------:R-:W2:Y:S01]  /*1520*/  S2UR UR50, SR_CgaCtaId ;  /* 0x00000000003279c3 */ /* 0x000ea20000008800 */
[----:B------:R-:W-:Y:S02]  /*1530*/  UMOV UR51, 0x400 ;  /* 0x0000040000337882 */ /* 0x000fe40000000000 */
[----:B------:R-:W-:-:S06]  /*1540*/  SHF.R.U32.HI R0, RZ, 0x7, R0 ;  /* 0x00000007ff007819 */ /* 0x000fcc0000011600 */
[----:B------:R-:W3:Y:S01]  /*1550*/  SHFL.IDX PT, R0, R0, RZ, 0x1f ;  /* 0x00001fff00007589 */ /* 0x000ee200000e0000 */
[----:B--2---:R-:W-:Y:S01]  /*1560*/  ULEA UR51, UR50, UR51, 0x18 ;  /* 0x0000003332337291 */ /* 0x004fe2000f8ec03f */
[----:B---3--:R-:W-:-:S13]  /*1570*/  R2UR UR4, R0 ;  /* 0x00000000000472ca */ /* 0x008fda00000e0000 */
[----:B------:R-:W-:-:S04]  /*1580*/  ULEA.HI UR5, UR4, UR4, URZ, 0x1 ;  /* 0x0000000404057291 */ /* 0x000fc8000f8f083f */
[----:B------:R-:W-:-:S04]  /*1590*/  ULOP3.LUT UR5, UR5, 0x7fffe, URZ, 0xc0, !UPT ;  /* 0x0007fffe05057892 */ /* 0x000fc8000f8ec03f */
[----:B------:R-:W-:-:S03]  /*15a0*/  UIADD3 UR5, UR4, -UR5, URZ ;  /* 0x8000000504057290 */ /* 0x000fc6000fffe03f */
[----:B------:R-:W-:Y:S01]  /*15b0*/  ULDC UR4, c[0x0][0x28c] ;  /* 0x0000a30000047ab9 */ /* 0x000fe20000000800 */
[----:B------:R-:W-:Y:S01]  /*15c0*/  ULEA UR5, UR5, UR51, 0xd ;  /* 0x0000003305057291 */ /* 0x000fe2000f8e683f */
[----:B------:R-:W-:-:S03]  /*15d0*/  ISETP.LT.AND P0, PT, RZ, UR4, PT ;  /* 0x00000004ff007c0c */ /* 0x000fc6000bf01270 */
[----:B------:R-:W-:-:S04]  /*15e0*/  UIADD3 UR5, UR5, 0x6400, URZ ;  /* 0x0000640005057890 */ /* 0x000fc8000fffe03f */
[----:B------:R-:W-:-:S04]  /*15f0*/  USHF.R.U32.HI UR5, URZ, 0x4, UR5 ;  /* 0x000000043f057899 */ /* 0x000fc80008011605 */
[----:B------:R-:W-:-:S04]  /*1600*/  ULOP3.LUT UR5, UR5, 0x3fff, URZ, 0xc0, !UPT ;  /* 0x00003fff05057892 */ /* 0x000fc8000f8ec03f */
[----:B------:R-:W-:Y:S01]  /*1610*/  ULOP3.LUT UR40, UR5, 0x10000, URZ, 0xfc, !UPT ;  /* 0x0001000005287892 */ /* 0x000fe2000f8efc3f */
[----:B------:R-:W-:Y:S11]  /*1620*/  @P0 BRA `(.L_x_19) ;  /* 0x0000000000400947 */ /* 0x000ff60003800000 */
[----:B------:R-:W-:Y:S01]  /*1630*/  MOV R0, 0x0 ;  /* 0x0000000000007802 */ /* 0x000fe20000000f00 */
[----:B------:R-:W-:Y:S01]  /*1640*/  ULDC.64 UR4, c[0x4][0x70] ;  /* 0x01001c0000047ab9 */ /* 0x000fe20000000a00 */
[----:B------:R-:W-:Y:S01]  /*1650*/  ULDC.64 UR6, c[0x4][0x8] ;  /* 0x0100020000067ab9 */ /* 0x000fe20000000a00 */
[----:B-1----:R-:W-:Y:S01]  /*1660*/  IMAD.U32 R4, RZ, RZ, UR4 ;  /* 0x00000004ff047e24 */ /* 0x002fe2000f8e00ff */
[----:B------:R1:W2:Y:S01]  /*1670*/  LDC.64 R14, c[0x4][R0] ;  /* 0x01000000000e7b82 */ /* 0x0002a20000000a00 */
[----:B------:R-:W-:Y:S01]  /*1680*/  IMAD.U32 R5, RZ, RZ, UR5 ;  /* 0x00000005ff057e24 */ /* 0x000fe2000f8e00ff */
[----:B------:R-:W-:Y:S01]  /*1690*/  ULDC.64 UR4, c[0x4][0x78] ;  /* 0x01001e0000047ab9 */ /* 0x000fe20000000a00 */
[----:B------:R-:W-:Y:S02]  /*16a0*/  IMAD.U32 R10, RZ, RZ, UR6 ;  /* 0x00000006ff0a7e24 */ /* 0x000fe4000f8e00ff */
[----:B------:R-:W-:Y:S02]  /*16b0*/  IMAD.U32 R6, RZ, RZ, UR4 ;  /* 0x00000004ff067e24 */ /* 0x000fe4000f8e00ff */
[----:B------:R-:W-:-:S02]  /*16c0*/  IMAD.U32 R7, RZ, RZ, UR5 ;  /* 0x00000005ff077e24 */ /* 0x000fc4000f8e00ff */
[----:B------:R-:W-:Y:S02]  /*16d0*/  IMAD.U32 R11, RZ, RZ, UR7 ;  /* 0x00000007ff0b7e24 */ /* 0x000fe4000f8e00ff */
[----:B------:R-:W-:Y:S02]  /*16e0*/  IMAD.MOV.U32 R8, RZ, RZ, 0x1e1 ;  /* 0x000001e1ff087424 */ /* 0x000fe400078e00ff */
[----:B------:R-:W-:Y:S02]  /*16f0*/  IMAD.MOV.U32 R12, RZ, RZ, 0x1 ;  /* 0x00000001ff0c7424 */ /* 0x000fe400078e00ff */
[----:B-1----:R-:W-:-:S07]  /*1700*/  IMAD.MOV.U32 R13, RZ, RZ, RZ ;  /* 0x000000ffff0d7224 */ /* 0x002fce00078e00ff */
[----:B------:R-:W-:-:S07]  /*1710*/  LEPC R20, `(.L_x_19) ;  /* 0x000000001014794e */ /* 0x000fce0000000000 */
[----:B--2---:R-:W-:Y:S05]  /*1720*/  CALL.ABS.NOINC R14 ;  /* 0x000000000e007343 */ /* 0x004fea0003c00000 */
.L_x_19:
[----:B------:R-:W-:-:S13]  /*1730*/  ISETP.NE.AND P0, PT, R73, 0x3, PT ;  /* 0x000000034900780c */ /* 0x000fda0003f05270 */
[----:B------:R-:W-:Y:S05]  /*1740*/  @!P0 BRA `(.L_x_20) ;  /* 0x0000000000048947 */ /* 0x000fea0003800000 */
[----:B------:R-:W-:Y:S01]  /*1750*/  BPT.TRAP 0x1 ;  /* 0x000000040000795c */ /* 0x000fe20000300000 */
.L_x_20:
[----:B------:R-:W-:Y:S02]  /*1760*/  IMAD.U32 R3, RZ, RZ, UR39 ;  /* 0x00000027ff037e24 */ /* 0x000fe4000f8e00ff */
[----:B------:R-:W-:-:S03]  /*1770*/  IMAD.U32 R0, RZ, RZ, UR38 ;  /* 0x00000026ff007e24 */ /* 0x000fc6000f8e00ff */
[----:B------:R-:W-:Y:S02]  /*1780*/  LEA R3, R3, UR51, 0x3 ;  /* 0x0000003303037c11 */ /* 0x000fe4000f8e18ff */
[----:B------:R-:W-:-:S04]  /*1790*/  SHF.L.U32 R0, R0, 0x1f, RZ ;  /* 0x0000001f00007819 */ /* 0x000fc800000006ff */
[----:B------:R2:W3:Y:S01]  /*17a0*/  SYNCS.PHASECHK.TRANS64.TRYWAIT P1, [R3+URZ], R0 ;  /* 0x00000000030075a7 */ /* 0x0004e2000802017f */
[----:B------:R-:W-:Y:S05]  /*17b0*/  @!P0 BRA `(.L_x_21) ;  /* 0x0000000000048947 */ /* 0x000fea0003800000 */
[----:B------:R-:W-:Y:S01]  /*17c0*/  BPT.TRAP 0x1 ;  /* 0x000000040000795c */ /* 0x000fe20000300000 */
.L_x_21:
[----:B---3--:R-:W-:Y:S05]  /*17d0*/  @P1 BRA `(.L_x_22) ;  /* 0x0000000000081947 */ /* 0x008fea0003800000 */
[----:B------:R-:W3:Y:S02]  /*17e0*/  SYNCS.PHASECHK.TRANS64.TRYWAIT P1, [R3+URZ], R0 ;  /* 0x00000000030075a7 */ /* 0x000ee4000802017f */
[----:B---3--:R-:W-:Y:S05]  /*17f0*/  @!P1 BRA `(.L_x_23) ;  /* 0x0000005800609947 */ /* 0x008fea0003800000 */
.L_x_22:
[----:B------:R-:W-:-:S04]  /*1800*/  UISETP.LT.AND UP0, UPT, UR49, 0x1, UPT ;  /* 0x000000013100788c */ /* 0x000fc8000bf01270 */
[----:B------:R-:W-:-:S04]  /*1810*/  USEL UR4, UR49, 0x1, UP0 ;  /* 0x0000000131047887 */ /* 0x000fc80008000000 */
[----:B------:R-:W-:-:S06]  /*1820*/  UIADD3 UR4, UR49, -UR4, URZ ;  /* 0x8000000431047290 */ /* 0x000fcc000fffe03f */
[----:B--23--:R-:W-:Y:S01]  /*1830*/  IMAD.U32 R0, RZ, RZ, UR4 ;  /* 0x00000004ff007e24 */ /* 0x00cfe2000f8e00ff */
[----:B------:R-:W-:Y:S05]  /*1840*/  WARPSYNC.ALL ;  /* 0x0000000000007948 */ /* 0x000fea0003800000 */
[----:B------:R-:W-:Y:S01]  /*1850*/  ISETP.GE.AND P1, PT, R0, 0x1, PT ;  /* 0x000000010000780c */ /* 0x000fe20003f26270 */
[----:B------:R-:W-:Y:S01]  /*1860*/  UIADD3 UR4, UR51, 0x26400, URZ ;  /* 0x0002640033047890 */ /* 0x000fe2000fffe03f */
[----:B------:R-:W-:Y:S01]  /*1870*/  WARPGROUP.ARRIVE ;  /* 0x00000000000079c5 */ /* 0x000fe20000000000 */
[----:B------:R-:W-:Y:S02]  /*1880*/  ULEA UR9, UR39, UR40, 0xa ;  /* 0x0000002827097291 */ /* 0x000fe4000f8e503f */
[----:B------:R-:W-:Y:S01]  /*1890*/  USHF.R.U32.HI UR4, URZ, 0x4, UR4 ;  /* 0x000000043f047899 */ /* 0x000fe20008011604 */
[----:B------:R-:W-:Y:S01]  /*18a0*/  UMOV UR5, 0x40000040 ;  /* 0x4000004000057882 */ /* 0x000fe20000000000 */
[----:B------:R-:W-:-:S02]  /*18b0*/  UMOV UR7, 0x40000040 ;  /* 0x4000004000077882 */ /* 0x000fc40000000000 */
[----:B------:R-:W-:-:S04]  /*18c0*/  ULOP3.LUT UR4, UR4, 0x3fff, URZ, 0xc0, !UPT ;  /* 0x00003fff04047892 */ /* 0x000fc8000f8ec03f */
[----:B------:R-:W-:-:S03]  /*18d0*/  ULOP3.LUT UR8, UR4, 0x10000, URZ, 0xfc, !UPT ;  /* 0x0001000004087892 */ /* 0x000fc6000f8efc3f */
[----:B------:R-:W-:Y:S01]  /*18e0*/  UMOV UR4, UR9 ;  /* 0x0000000900047c82 */ /* 0x000fe20008000000 */
[----:B------:R-:W-:-:S07]  /*18f0*/  ULEA UR10, UR39, UR8, 0x9 ;  /* 0x00000008270a7291 */ /* 0x000fce000f8e483f */
[----:B------:R-:W-:Y:S02]  /*1900*/  UMOV UR6, UR10 ;  /* 0x0000000a00067c82 */ /* 0x000fe40008000000 */
[----:B------:R-:W-:Y:S01]  /*1910*/  HGMMA.64x64x16.F32.BF16 R24, gdesc[UR4], RZ, !UPT, gsb0 ;  /* 0x00e00000041879f0 */ /* 0x000fe2000c0018ff */
[----:B------:R-:W-:Y:S02]  /*1920*/  UIADD3 UR4, UR9, 0x2, URZ ;  /* 0x0000000209047890 */ /* 0x000fe4000fffe03f */
[----:B------:R-:W-:Y:S01]  /*1930*/  UIADD3 UR6, UR10, 0x2, URZ ;  /* 0x000000020a067890 */ /* 0x000fe2000fffe03f */
[----:B------:R-:W-:Y:S01]  /*1940*/  UMOV UR5, 0x40000040 ;  /* 0x4000004000057882 */ /* 0x000fe20000000000 */
[----:B------:R-:W-:Y:S01]  /*1950*/  UMOV UR7, 0x40000040 ;  /* 0x4000004000077882 */ /* 0x000fe20000000000 */
[----:B------:R-:W-:Y:S02]  /*1960*/  WARPGROUP.DEPBAR.LE gsb0, 0x0 ;  /* 0x00008000000079c5 */ /* 0x000fe40000010000 */
[----:B------:R-:W-:-:S06]  /*1970*/  WARPGROUP.ARRIVE ;  /* 0x00000000000079c5 */ /* 0x000fcc0000000000 */
[----:B------:R-:W-:Y:S01]  /*1980*/  HGMMA.64x64x16.F32.BF16 R24, gdesc[UR4], R24, gsb0 ;  /* 0x00e00000041879f0 */ /* 0x000fe20008001818 */
        /* <DEDUP_REMOVED lines=13> */
[----:B------:R-:W-:Y:S03]  /*1a60*/  HGMMA.64x64x16.F32.BF16 R24, gdesc[UR4], R24, gsb0 ;  /* 0x00e00000041879f0 */ /* 0x000fe60008001818 */
[----:B------:R-:W-:Y:S02]  /*1a70*/  WARPGROUP.DEPBAR.LE gsb0, 0x0 ;  /* 0x00008000000079c5 */ /* 0x000fe40000010000 */
[----:B------:R-:W-:Y:S05]  /*1a80*/  @!P1 BRA `(.L_x_24) ;  /* 0x00000004000c9947 */ /* 0x000fea0003800000 */
[----:B------:R-:W-:Y:S02]  /*1a90*/  UIADD3 UR4, UR39, 0x1, URZ ;  /* 0x0000000127047890 */ /* 0x000fe4000fffe03f */
[----:B------:R-:W-:Y:S02]  /*1aa0*/  UMOV UR10, UR39 ;  /* 0x00000027000a7c82 */ /* 0x000fe40008000000 */
[----:B------:R-:W-:-:S04]  /*1ab0*/  UISETP.NE.AND UP0, UPT, UR4, 0x8, UPT ;  /* 0x000000080400788c */ /* 0x000fc8000bf05270 */
[----:B------:R-:W-:Y:S02]  /*1ac0*/  USEL UR5, URZ, 0x1, UP0 ;  /* 0x000000013f057887 */ /* 0x000fe40008000000 */
[----:B------:R-:W-:Y:S02]  /*1ad0*/  USEL UR9, UR4, URZ, UP0 ;  /* 0x0000003f04097287 */ /* 0x000fe40008000000 */
[----:B------:R-:W-:-:S06]  /*1ae0*/  ULOP3.LUT UR5, UR38, UR5, URZ, 0x3c, !UPT ;  /* 0x0000000526057292 */ /* 0x000fcc000f8e3c3f */
[----:B-1----:R-:W-:-:S07]  /*1af0*/  IMAD.U32 R5, RZ, RZ, UR5 ;  /* 0x00000005ff057e24 */ /* 0x002fce000f8e00ff */
.L_x_31:
[----:B-12---:R-:W-:Y:S05]  /*1b00*/  @!P0 BRA `(.L_x_25) ;  /* 0x0000000000048947 */ /* 0x006fea0003800000 */
[----:B------:R-:W-:Y:S01]  /*1b10*/  BPT.TRAP 0x1 ;  /* 0x000000040000795c */ /* 0x000fe20000300000 */
.L_x_25:
[----:B------:R-:W-:Y:S01]  /*1b20*/  ULEA UR4, UR9, UR51, 0x3 ;  /* 0x0000003309047291 */ /* 0x000fe2000f8e183f */
[----:B------:R-:W-:-:S08]  /*1b30*/  SHF.L.U32 R3, R5, 0x1f, RZ ;  /* 0x0000001f05037819 */ /* 0x000fd000000006ff */
[----:B------:R1:W2:Y:S01]  /*1b40*/  SYNCS.PHASECHK.TRANS64.TRYWAIT P1, [UR4], R3 ;  /* 0x00000003ff0075a7 */ /* 0x0002a20008020144 */
[----:B------:R-:W-:Y:S05]  /*1b50*/  @!P0 BRA `(.L_x_26) ;  /* 0x0000000000048947 */ /* 0x000fea0003800000 */
[----:B------:R-:W-:Y:S01]  /*1b60*/  BPT.TRAP 0x1 ;  /* 0x000000040000795c */ /* 0x000fe20000300000 */
.L_x_26:
[----:B--2---:R-:W-:Y:S05]  /*1b70*/  @P1 BRA `(.L_x_27) ;  /* 0x0000000000081947 */ /* 0x004fea0003800000 */
[----:B------:R-:W2:Y:S02]  /*1b80*/  SYNCS.PHASECHK.TRANS64.TRYWAIT P1, [UR4], R3 ;  /* 0x00000003ff0075a7 */ /* 0x000ea40008020144 */
[----:B--2---:R-:W-:Y:S05]  /*1b90*/  @!P1 BRA `(.L_x_28) ;  /* 0x00000054008c9947 */ /* 0x004fea0003800000 */
.L_x_27:
[----:B------:R-:W-:Y:S01]  /*1ba0*/  ULEA UR11, UR9, UR40, 0xa ;  /* 0x00000028090b7291 */ /* 0x000fe2000f8e503f */
[----:B------:R-:W-:Y:S01]  /*1bb0*/  WARPGROUP.ARRIVE ;  /* 0x00000000000079c5 */ /* 0x000fe20000000000 */
[----:B------:R-:W-:Y:S01]  /*1bc0*/  ULEA UR12, UR9, UR8, 0x9 ;  /* 0x00000008090c7291 */ /* 0x000fe2000f8e483f */
[----:B------:R-:W-:Y:S01]  /*1bd0*/  UMOV UR5, 0x40000040 ;  /* 0x4000004000057882 */ /* 0x000fe20000000000 */
[----:B------:R-:W-:-:S03]  /*1be0*/  UMOV UR7, 0x40000040 ;  /* 0x4000004000077882 */ /* 0x000fc60000000000 */
[----:B------:R-:W-:Y:S02]  /*1bf0*/  UMOV UR4, UR11 ;  /* 0x0000000b00047c82 */ /* 0x000fe40008000000 */
[----:B------:R-:W-:Y:S02]  /*1c00*/  UMOV UR6, UR12 ;  /* 0x0000000c00067c82 */ /* 0x000fe40008000000 */
[----:B------:R-:W-:Y:S01]  /*1c10*/  HGMMA.64x64x16.F32.BF16 R24, gdesc[UR4], R24, gsb0 ;  /* 0x00e00000041879f0 */ /* 0x000fe20008001818 */
[----:B------:R-:W-:Y:S02]  /*1c20*/  UIADD3 UR4, UR11, 0x2, URZ ;  /* 0x000000020b047890 */ /* 0x000fe4000fffe03f */
[----:B------:R-:W-:Y:S01]  /*1c30*/  UIADD3 UR6, UR12, 0x2, URZ ;  /* 0x000000020c067890 */ /* 0x000fe2000fffe03f */
[----:B------:R-:W-:Y:S01]  /*1c40*/  UMOV UR5, 0x40000040 ;  /* 0x4000004000057882 */ /* 0x000fe20000000000 */
[----:B------:R-:W-:Y:S01]  /*1c50*/  UMOV UR7, 0x40000040 ;  /* 0x4000004000077882 */ /* 0x000fe20000000000 */
[----:B------:R-:W-:-:S02]  /*1c60*/  WARPGROUP.DEPBAR.LE gsb0, 0x0 ;  /* 0x00008000000079c5 */ /* 0x000fc40000010000 */
        /* <DEDUP_REMOVED lines=18> */
[----:B------:R-:W-:Y:S01]  /*1d90*/  BPT.TRAP 0x1 ;  /* 0x000000040000795c */ /* 0x000fe20000300000 */
.L_x_29:
[----:B------:R-:W-:Y:S01]  /*1da0*/  ULEA UR4, UR10, UR51, 0x3 ;  /* 0x000000330a047291 */ /* 0x000fe2000f8e183f */
[----:B------:R-:W-:-:S03]  /*1db0*/  ISETP.GT.U32.AND P1, PT, R22, 0x1, PT ;  /* 0x000000011600780c */ /* 0x000fc60003f24070 */
[----:B------:R-:W-:-:S04]  /*1dc0*/  UIADD3 UR4, UR4, 0x40, URZ ;  /* 0x0000004004047890 */ /* 0x000fc8000fffe03f */
[----:B------:R-:W-:-:S09]  /*1dd0*/  UPRMT UR4, URZ, 0x654, UR4 ;  /* 0x000006543f047896 */ /* 0x000fd20008000004 */
[----:B------:R-:W-:Y:S01]  /*1de0*/  SYNCS.ARRIVE.TRANS64.RED.A1T0 RZ, [UR4], RZ ;  /* 0x000000ffffff79a7 */ /* 0x000fe20008100404 */
[----:B------:R-:W-:Y:S05]  /*1df0*/  @P1 BRA `(.L_x_30) ;  /* 0x0000000000041947 */ /* 0x000fea0003800000 */
[----:B------:R-:W-:Y:S01]  /*1e00*/  BPT.TRAP 0x1 ;  /* 0x000000040000795c */ /* 0x000fe20000300000 */
.L_x_30:
[----:B------:R-:W-:Y:S01]  /*1e10*/  UIADD3 UR9, UR9, 0x1, URZ ;  /* 0x0000000109097890 */ /* 0x000fe2000fffe03f */
[C---:B------:R-:W-:Y:S01]  /*1e20*/  ISETP.GT.AND P1, PT, R0.reuse, 0x1, PT ;  /* 0x000000010000780c */ /* 0x040fe20003f24270 */
[----:B------:R-:W-:Y:S01]  /*1e30*/  UIADD3 UR10, UR10, 0x1, URZ ;  /* 0x000000010a0a7890 */ /* 0x000fe2000fffe03f */
[----:B------:R-:W-:Y:S01]  /*1e40*/  VIADD R0, R0, 0xffffffff ;  /* 0xffffffff00007836 */ /* 0x000fe20000000000 */
[----:B------:R-:W-:Y:S02]  /*1e50*/  UISETP.NE.AND UP0, UPT, UR9, 0x8, UPT ;  /* 0x000000080900788c */ /* 0x000fe4000bf05270 */
[----:B------:R-:W-:Y:S02]  /*1e60*/  UISETP.NE.AND UP1, UPT, UR10, 0x8, UPT ;  /* 0x000000080a00788c */ /* 0x000fe4000bf25270 */
[----:B------:R-:W-:Y:S02]  /*1e70*/  USEL UR4, URZ, 0x1, UP0 ;  /* 0x000000013f047887 */ /* 0x000fe40008000000 */
[----:B------:R-:W-:-:S02]  /*1e80*/  USEL UR9, UR9, URZ, UP0 ;  /* 0x0000003f09097287 */ /* 0x000fc40008000000 */
[----:B------:R-:W-:Y:S02]  /*1e90*/  USEL UR10, UR10, URZ, UP1 ;  /* 0x0000003f0a0a7287 */ /* 0x000fe40008800000 */
[----:B------:R-:W-:Y:S01]  /*1ea0*/  LOP3.LUT R5, R5, UR4, RZ, 0x3c, !PT ;  /* 0x0000000405057c12 */ /* 0x000fe2000f8e3cff */
[----:B------:R-:W-:Y:S09]  /*1eb0*/  @P1 BRA `(.L_x_31) ;  /* 0xfffffffc00101947 */ /* 0x000ff2000383ffff */
.L_x_24:
[----:B------:R-:W3:Y:S02]  /*1ec0*/  LDC R0, c[0x0][0x28c] ;  /* 0x0000a300ff007b82 */ /* 0x000ee40000000800 */
[----:B---3--:R-:W-:-:S13]  /*1ed0*/  ISETP.GE.AND P1, PT, R0, 0x1, PT ;  /* 0x000000010000780c */ /* 0x008fda0003f26270 */
[----:B------:R-:W-:Y:S05]  /*1ee0*/  @!P1 BRA `(.L_x_32) ;  /* 0x0000000000349947 */ /* 0x000fea0003800000 */
[----:B------:R-:W-:Y:S05]  /*1ef0*/  @!P0 BRA `(.L_x_33) ;  /* 0x0000000000048947 */ /* 0x000fea0003800000 */
[----:B------:R-:W-:Y:S01]  /*1f00*/  BPT.TRAP 0x1 ;  /* 0x000000040000795c */ /* 0x000fe20000300000 */
.L_x_33:
[----:B------:R-:W-:Y:S01]  /*1f10*/  UISETP.LT.AND UP0, UPT, UR49, 0x1, UPT ;  /* 0x000000013100788c */ /* 0x000fe2000bf01270 */
[----:B------:R-:W-:-:S03]  /*1f20*/  ISETP.GT.U32.AND P0, PT, R22, 0x1, PT ;  /* 0x000000011600780c */ /* 0x000fc60003f04070 */
[----:B------:R-:W-:-:S04]  /*1f30*/  USEL UR4, UR49, 0x1, UP0 ;  /* 0x0000000131047887 */ /* 0x000fc80008000000 */
[----:B------:R-:W-:-:S04]  /*1f40*/  UIADD3 UR4, UR39, UR49, -UR4 ;  /* 0x0000003127047290 */ /* 0x000fc8000fffe804 */
[----:B------:R-:W-:-:S04]  /*1f50*/  USHF.L.U32 UR4, UR4, 0x3, URZ ;  /* 0x0000000304047899 */ /* 0x000fc8000800063f */
[----:B------:R-:W-:-:S04]  /*1f60*/  ULOP3.LUT UR4, UR4, 0x38, URZ, 0xc0, !UPT ;  /* 0x0000003804047892 */ /* 0x000fc8000f8ec03f */
[----:B------:R-:W-:-:S04]  /*1f70*/  UIADD3 UR4, UR51, 0x40, UR4 ;  /* 0x0000004033047890 */ /* 0x000fc8000fffe004 */
[----:B------:R-:W-:-:S09]  /*1f80*/  UPRMT UR4, URZ, 0x654, UR4 ;  /* 0x000006543f047896 */ /* 0x000fd20008000004 */
[----:B------:R-:W-:Y:S01]  /*1f90*/  SYNCS.ARRIVE.TRANS64.RED.A1T0 RZ, [UR4], RZ ;  /* 0x000000ffffff79a7 */ /* 0x000fe20008100404 */
[----:B------:R-:W-:Y:S05]  /*1fa0*/  @P0 BRA `(.L_x_32) ;  /* 0x0000000000040947 */ /* 0x000fea0003800000 */
[----:B------:R-:W-:Y:S01]  /*1fb0*/  BPT.TRAP 0x1 ;  /* 0x000000040000795c */ /* 0x000fe20000300000 */
.L_x_32:
[----:B------:R-:W-:Y:S01]  /*1fc0*/  UIADD3 UR4, UR51, 0x200, URZ ;  /* 0x0000020033047890 */ /* 0x000fe2000fffe03f */
[----:B------:R-:W-:Y:S02]  /*1fd0*/  R2UR UR42, R62 ;  /* 0x000000003e2a72ca */ /* 0x000fe400000e0000 */
[----:B------:R-:W-:Y:S01]  /*1fe0*/  R2UR UR41, R64 ;  /* 0x00000000402972ca */ /* 0x000fe200000e0000 */
[----:B------:R-:W-:-:S06]  /*1ff0*/  ULOP3.LUT UP0, URZ, UR4, 0x1bf, URZ, 0xc0, !UPT ;  /* 0x000001bf043f7892 */ /* 0x000fcc000f80c03f */
[----:B------:R-:W-:-:S04]  /*2000*/  PLOP3.LUT P0, PT, PT, PT, UP0, 0x80, 0x0 ;  /* 0x000000000000781c */ /* 0x000fc80003f0f008 */
[----:B------:R-:W-:Y:S02]  /*2010*/  USHF.L.U32 UR42, UR42, 0x7, URZ ;  /* 0x000000072a2a7899 */ /* 0x000fe4000800063f */
[----:B------:R-:W-:-:S07]  /*2020*/  USHF.L.U32 UR41, UR41, 0x6, URZ ;  /* 0x0000000629297899 */ /* 0x000fce000800063f */
[----:B------:R-:W-:Y:S05]  /*2030*/  @!P0 BRA `(.L_x_34) ;  /* 0x00000000007c8947 */ /* 0x000fea0003800000 */
[----:B------:R-:W-:Y:S01]  /*2040*/  MOV R23, 0x0 ;  /* 0x0000000000177802 */ /* 0x000fe20000000f00 */
[----:B------:R-:W-:Y:S01]  /*2050*/  ULDC.64 UR4, c[0x4][0x80] ;  /* 0x0100200000047ab9 */ /* 0x000fe20000000a00 */
[----:B------:R-:W-:Y:S01]  /*2060*/  ULDC.64 UR6, c[0x4][0x10] ;  /* 0x0100040000067ab9 */ /* 0x000fe20000000a00 */
[----:B-12---:R-:W-:Y:S01]  /*2070*/  IMAD.U32 R4, RZ, RZ, UR4 ;  /* 0x00000004ff047e24 */ /* 0x006fe2000f8e00ff */
        /* <DEDUP_REMOVED lines=12> */
.L_x_35:
[----:B------:R1:W2:Y:S01]  /*2140*/  LDC.64 R14, c[0x4][R23] ;  /* 0x01000000170e7b82 */ /* 0x0002a20000000a00 */
[----:B------:R-:W-:Y:S01]  /*2150*/  ULDC.64 UR4, c[0x4][0x80] ;  /* 0x0100200000047ab9 */ /* 0x000fe20000000a00 */
[----:B------:R-:W-:Y:S01]  /*2160*/  ULDC.64 UR6, c[0x4][0x10] ;  /* 0x0100040000067ab9 */ /* 0x000fe20000000a00 */
[----:B------:R-:W-:Y:S02]  /*2170*/  IMAD.U32 R4, RZ, RZ, UR4 ;  /* 0x00000004ff047e24 */ /* 0x000fe4000f8e00ff */
        /* <DEDUP_REMOVED lines=11> */
.L_x_34:
[----:B-12---:R-:W1:Y:S01]  /*2230*/  LDC R4, c[0x0][0x288] ;  /* 0x0000a200ff047b82 */ /* 0x006e620000000800 */
[----:B------:R-:W-:Y:S01]  /*2240*/  ULDC.64 UR4, c[0x0][0x590] ;  /* 0x0001640000047ab9 */ /* 0x000fe20000000a00 */
[----:B------:R-:W-:Y:S01]  /*2250*/  SHF.R.U32.HI R0, RZ, 0x2, R18 ;  /* 0x00000002ff007819 */ /* 0x000fe20000011612 */
[----:B------:R-:W-:Y:S01]  /*2260*/  IMAD.U32 R77, RZ, RZ, UR4 ;  /* 0x00000004ff4d7e24 */ /* 0x000fe2000f8e00ff */
[C---:B------:R-:W-:Y:S01]  /*2270*/  LOP3.LUT R6, R18.reuse, 0xe0, RZ, 0xc0, !PT ;  /* 0x000000e012067812 */ /* 0x040fe200078ec0ff */
[----:B------:R-:W-:Y:S01]  /*2280*/  IMAD.U32 R79, RZ, RZ, UR5 ;  /* 0x00000005ff4f7e24 */ /* 0x000fe2000f8e00ff */
[----:B------:R-:W-:Y:S01]  /*2290*/  LOP3.LUT R3, R18, 0x3, RZ, 0xc0, !PT ;  /* 0x0000000312037812 */ /* 0x000fe200078ec0ff */
[----:B------:R-:W-:Y:S01]  /*22a0*/  ULDC UR4, c[0x0][0x284] ;  /* 0x0000a10000047ab9 */ /* 0x000fe20000000800 */
[----:B------:R-:W-:Y:S02]  /*22b0*/  ISETP.NE.U32.AND P0, PT, R77, RZ, PT ;  /* 0x000000ff4d00720c */ /* 0x000fe40003f05070 */
[----:B------:R-:W-:-:S02]  /*22c0*/  LOP3.LUT R7, R0, 0x7, RZ, 0xc0, !PT ;  /* 0x0000000700077812 */ /* 0x000fc400078ec0ff */
[----:B------:R-:W-:Y:S02]  /*22d0*/  ISETP.NE.AND.EX P0, PT, R79, RZ, PT, P0 ;  /* 0x000000ff4f00720c */ /* 0x000fe40003f05300 */
[----:B------:R-:W-:Y:S01]  /*22e0*/  SHF.R.U32.HI R0, RZ, 0x1, R6 ;  /* 0x00000001ff007819 */ /* 0x000fe20000011606 */
[----:B-1----:R-:W-:-:S03]  /*22f0*/  IMAD R5, R3, -0x2, R4 ;  /* 0xfffffffe03057824 */ /* 0x002fc600078e0204 */
[----:B------:R-:W-:Y:S01]  /*2300*/  IADD3 R3, -R0, UR4, -R7 ;  /* 0x0000000400037c10 */ /* 0x000fe2000fffe907 */
[----:B------:R-:W-:-:S04]  /*2310*/  IMAD R64, R64, -0x40, R5 ;  /* 0xffffffc040407824 */ /* 0x000fc800078e0205 */
[----:B------:R-:W-:Y:S02]  /*2320*/  IMAD R62, R62, -0x80, R3 ;  /* 0xffffff803e3e7824 */ /* 0x000fe400078e0203 */
[----:B------:R-:W-:Y:S05]  /*2330*/  @!P0 BRA `(.L_x_36) ;  /* 0x0000000000548947 */ /* 0x000fea0003800000 */
[----:B------:R-:W-:Y:S02]  /*2340*/  ULDC.64 UR4, c[0x0][0x588] ;  /* 0x0001620000047ab9 */ /* 0x000fe40000000a00 */
[----:B------:R-:W-:-:S04]  /*2350*/  ISETP.NE.U32.AND P1, PT, RZ, UR4, PT ;  /* 0x00000004ff007c0c */ /* 0x000fc8000bf25070 */
[----:B------:R-:W-:-:S13]  /*2360*/  ISETP.NE.AND.EX P1, PT, RZ, UR5, PT, P1 ;  /* 0x00000005ff007c0c */ /* 0x000fda000bf25310 */
[----:B------:R-:W-:Y:S05]  /*2370*/  @!P1 BRA `(.L_x_37) ;  /* 0x0000000000289947 */ /* 0x000fea0003800000 */
[----:B------:R-:W1:Y:S01]  /*2380*/  LDC.64 R4, c[0x0][0x588] ;  /* 0x00016200ff047b82 */ /* 0x000e620000000a00 */
[----:B------:R-:W-:-:S04]  /*2390*/  IMAD R3, R77, UR43, RZ ;  /* 0x0000002b4d037c24 */ /* 0x000fc8000f8e02ff */
[----:B-1----:R-:W-:-:S05]  /*23a0*/  IMAD.WIDE R4, R3, 0x4, R4 ;  /* 0x0000000403047825 */ /* 0x002fca00078e0204 */
[----:B------:R-:W2:Y:S01]  /*23b0*/  LDG.E R57, desc[UR54][R4.64] ;  /* 0x0000003604397981 */ /* 0x000ea2000c1e1900 */
[----:B------:R-:W-:Y:S02]  /*23c0*/  IMAD.MOV.U32 R56, RZ, RZ, 0x1 ;  /* 0x00000001ff387424 */ /* 0x000fe400078e00ff */
[----:B------:R-:W-:Y:S02]  /*23d0*/  IMAD.MOV.U32 R61, RZ, RZ, 0x1 ;  /* 0x00000001ff3d7424 */ /* 0x000fe400078e00ff */
[----:B------:R-:W-:Y:S02]  /*23e0*/  IMAD.MOV.U32 R59, RZ, RZ, 0x1 ;  /* 0x00000001ff3b7424 */ /* 0x000fe400078e00ff */
[--C-:B--2---:R-:W-:Y:S02]  /*23f0*/  IMAD.MOV.U32 R60, RZ, RZ, R57.reuse ;  /* 0x000000ffff3c7224 */ /* 0x104fe400078e0039 */
[----:B------:R-:W-:Y:S01]  /*2400*/  IMAD.MOV.U32 R63, RZ, RZ, R57 ;  /* 0x000000ffff3f7224 */ /* 0x000fe200078e0039 */
[----:B------:R-:W-:Y:S06]  /*2410*/  BRA `(.L_x_36) ;  /* 0x00000000001c7947 */ /* 0x000fec0003800000 */
.L_x_37:
[----:B------:R-:W-:Y:S01]  /*2420*/  ULDC UR4, c[0x0][0x580] ;  /* 0x0001600000047ab9 */ /* 0x000fe20000000800 */
[----:B------:R-:W-:Y:S02]  /*2430*/  IMAD.MOV.U32 R56, RZ, RZ, 0x1 ;  /* 0x00000001ff387424 */ /* 0x000fe400078e00ff */
[----:B------:R-:W-:Y:S02]  /*2440*/  IMAD.MOV.U32 R61, RZ, RZ, 0x1 ;  /* 0x00000001ff3d7424 */ /* 0x000fe400078e00ff */
[----:B------:R-:W-:Y:S02]  /*2450*/  IMAD.MOV.U32 R59, RZ, RZ, 0x1 ;  /* 0x00000001ff3b7424 */ /* 0x000fe400078e00ff */
[----:B------:R-:W-:Y:S02]  /*2460*/  IMAD.U32 R57, RZ, RZ, UR4 ;  /* 0x00000004ff397e24 */ /* 0x000fe4000f8e00ff */
[----:B------:R-:W-:Y:S02]  /*2470*/  IMAD.U32 R60, RZ, RZ, UR4 ;  /* 0x00000004ff3c7e24 */ /* 0x000fe4000f8e00ff */
[----:B------:R-:W-:-:S07]  /*2480*/  IMAD.U32 R63, RZ, RZ, UR4 ;  /* 0x00000004ff3f7e24 */ /* 0x000fce000f8e00ff */
.L_x_36:
[----:B------:R-:W1:Y:S02]  /*2490*/  LDC.64 R8, c[0x0][0x5b0] ;  /* 0x00016c00ff087b82 */ /* 0x000e640000000a00 */
[----:B-1----:R-:W-:-:S04]  /*24a0*/  ISETP.NE.U32.AND P1, PT, R8, RZ, PT ;  /* 0x000000ff0800720c */ /* 0x002fc80003f25070 */
[----:B------:R-:W-:-:S13]  /*24b0*/  ISETP.NE.AND.EX P1, PT, R9, RZ, PT, P1 ;  /* 0x000000ff0900720c */ /* 0x000fda0003f25310 */
        /* <DEDUP_REMOVED lines=8> */
[----:B------:R1:W5:Y:S01]  /*2540*/  LDG.E R58, desc[UR54][R4.64] ;  /* 0x00000036043a7981 */ /* 0x000362000c1e1900 */
[----:B------:R-:W-:Y:S05]  /*2550*/  BRA `(.L_x_38) ;  /* 0x0000000000087947 */ /* 0x000fea0003800000 */
.L_x_39:
[----:B------:R-:W-:Y:S02]  /*2560*/  ULDC UR4, c[0x0][0x5a0] ;  /* 0x0001680000047ab9 */ /* 0x000fe40000000800 */
[----:B------:R-:W-:-:S07]  /*2570*/  IMAD.U32 R58, RZ, RZ, UR4 ;  /* 0x00000004ff3a7e24 */ /* 0x000fce000f8e00ff */
.L_x_38:
[----:B------:R-:W2:Y:S01]  /*2580*/  LDC.64 R10, c[0x0][0x5c0] ;  /* 0x00017000ff0a7b82 */ /* 0x000ea20000000a00 */
[----:B------:R-:W-:Y:S01]  /*2590*/  ULDC.64 UR4, c[0x0][0x588] ;  /* 0x0001620000047ab9 */ /* 0x000fe20000000a00 */
[----:B------:R-:W-:Y:S01]  /*25a0*/  ISETP.EQ.U32.AND P3, PT, R77, RZ, PT ;  /* 0x000000ff4d00720c */ /* 0x000fe20003f62070 */
[----:B-1----:R-:W-:Y:S01]  /*25b0*/  IMAD.MOV.U32 R4, RZ, RZ, 0x1 ;  /* 0x00000001ff047424 */ /* 0x002fe200078e00ff */
[----:B------:R-:W-:Y:S01]  /*25c0*/  ISETP.NE.U32.AND P1, PT, RZ, UR4, PT ;  /* 0x00000004ff007c0c */ /* 0x000fe2000bf25070 */
[----:B------:R-:W-:Y:S01]  /*25d0*/  IMAD.MOV.U32 R3, RZ, RZ, 0x1 ;  /* 0x00000001ff037424 */ /* 0x000fe200078e00ff */
[----:B------:R-:W-:Y:S02]  /*25e0*/  LOP3.LUT P4, RZ, R59, 0xff, RZ, 0xc0, !PT ;  /* 0x000000ff3bff7812 */ /* 0x000fe4000788c0ff */
[----:B------:R-:W1:Y:S01]  /*25f0*/  LDC R13, c[0x0][0x5c8] ;  /* 0x00017200ff0d7b82 */ /* 0x000e620000000800 */
[----:B------:R-:W-:Y:S02]  /*2600*/  ISETP.NE.AND.EX P1, PT, RZ, UR5, PT, P1 ;  /* 0x00000005ff007c0c */ /* 0x000fe4000bf25310 */
[----:B------:R-:W-:-:S02]  /*2610*/  FSEL R0, R63, R60, !P4 ;  /* 0x0000003c3f007208 */ /* 0x000fc40006000000 */
[----:B------:R-:W-:Y:S02]  /*2620*/  ISETP.EQ.OR.EX P3, PT, R79, RZ, !P1, P3 ;  /* 0x000000ff4f00720c */ /* 0x000fe40004f62730 */
[----:B------:R-:W-:Y:S02]  /*2630*/  PLOP3.LUT P1, PT, P1, PT, PT, 0x8, 0x0 ;  /* 0x000000000000781c */ /* 0x000fe40000f2e170 */
[C---:B------:R-:W-:Y:S02]  /*2640*/  FSEL R60, R57.reuse, R60, !P0 ;  /* 0x0000003c393c7208 */ /* 0x040fe40004000000 */
[----:B------:R-:W-:Y:S02]  /*2650*/  FSEL R0, R57, R0, !P0 ;  /* 0x0000000039007208 */ /* 0x000fe40004000000 */
[----:B--2---:R-:W-:-:S04]  /*2660*/  ISETP.NE.U32.AND P2, PT, R10, RZ, PT ;  /* 0x000000ff0a00720c */ /* 0x004fc80003f45070 */
[----:B------:R-:W-:-:S04]  /*2670*/  ISETP.NE.AND.EX P2, PT, R11, RZ, PT, P2 ;  /* 0x000000ff0b00720c */ /* 0x000fc80003f45320 */
[----:B-1----:R-:W-:Y:S01]  /*2680*/  FSEL R13, R13, RZ, !P2 ;  /* 0x000000ff0d0d7208 */ /* 0x002fe20005000000 */
[----:B------:R-:W-:Y:S08]  /*2690*/  @!P3 BRA `(.L_x_40) ;  /* 0x000000000040b947 */ /* 0x000ff00003800000 */
[----:B------:R-:W-:Y:S04]  /*26a0*/  BSSY B0, `(.L_x_41) ;  /* 0x000000e000007945 */ /* 0x000fe80003800000 */
[----:B------:R-:W-:Y:S05]  /*26b0*/  @!P0 BRA `(.L_x_42) ;  /* 0x0000000000248947 */ /* 0x000fea0003800000 */
[----:B------:R-:W-:Y:S02]  /*26c0*/  LOP3.LUT P4, RZ, R61, 0xff, RZ, 0xc0, !PT ;  /* 0x000000ff3dff7812 */ /* 0x000fe4000788c0ff */
[----:B------:R-:W-:Y:S02]  /*26d0*/  PLOP3.LUT P3, PT, P1, PT, PT, 0x80, 0x0 ;  /* 0x000000000000781c */ /* 0x000fe40000f6f070 */
[----:B------:R-:W-:-:S09]  /*26e0*/  PRMT R59, RZ, 0x7610, R59 ;  /* 0x00007610ff3b7816 */ /* 0x000fd2000000003b */
[----:B------:R-:W-:Y:S05]  /*26f0*/  @!P4 BRA `(.L_x_43) ;  /* 0x000000000020c947 */ /* 0x000fea0003800000 */
[----:B------:R-:W-:Y:S01]  /*2700*/  FSETP.EQ.AND P3, PT, R57, RZ, PT ;  /* 0x000000ff3900720b */ /* 0x000fe20003f62000 */
[----:B------:R-:W-:Y:S01]  /*2710*/  IMAD.MOV.U32 R60, RZ, RZ, R57 ;  /* 0x000000ffff3c7224 */ /* 0x000fe200078e0039 */
[----:B------:R-:W-:Y:S01]  /*2720*/  PRMT R59, R61, 0x7610, R59 ;  /* 0x000076103d3b7816 */ /* 0x000fe2000000003b */
[----:B------:R-:W-:Y:S01]  /*2730*/  IMAD.MOV.U32 R0, RZ, RZ, R57 ;  /* 0x000000ffff007224 */ /* 0x000fe200078e0039 */
[----:B------:R-:W-:Y:S09]  /*2740*/  BRA `(.L_x_43) ;  /* 0x00000000000c7947 */ /* 0x000ff20003800000 */
.L_x_42:
[----:B------:R-:W-:Y:S01]  /*2750*/  FSETP.EQ.AND P3, PT, R57, RZ, PT ;  /* 0x000000ff3900720b */ /* 0x000fe20003f62000 */
[--C-:B------:R-:W-:Y:S02]  /*2760*/  IMAD.MOV.U32 R60, RZ, RZ, R57.reuse ;  /* 0x000000ffff3c7224 */ /* 0x100fe400078e0039 */
[----:B------:R-:W-:-:S10]  /*2770*/  IMAD.MOV.U32 R0, RZ, RZ, R57 ;  /* 0x000000ffff007224 */ /* 0x000fd400078e0039 */
.L_x_43:
[----:B------:R-:W-:Y:S05]  /*2780*/  BSYNC B0 ;  /* 0x0000000000007941 */ /* 0x000fea0003800000 */
.L_x_41:
[----:B------:R-:W-:-:S07]  /*2790*/  SEL R4, RZ, 0x1, P3 ;  /* 0x00000001ff047807 */ /* 0x000fce0001800000 */
.L_x_40:
[----:B------:R-:W-:Y:S04]  /*27a0*/  BSSY B0, `(.L_x_44) ;  /* 0x000000f000007945 */ /* 0x000fe80003800000 */
[----:B------:R-:W-:Y:S05]  /*27b0*/  @!P0 BRA `(.L_x_45) ;  /* 0x0000000000288947 */ /* 0x000fea0003800000 */
[----:B------:R-:W-:Y:S02]  /*27c0*/  LOP3.LUT P0, RZ, R56, 0xff, RZ, 0xc0, !PT ;  /* 0x000000ff38ff7812 */ /* 0x000fe4000780c0ff */
[----:B------:R-:W-:Y:S02]  /*27d0*/  PRMT R61, RZ, 0x7610, R61 ;  /* 0x00007610ff3d7816 */ /* 0x000fe4000000003d */
[----:B------:R-:W-:-:S09]  /*27e0*/  PRMT R59, RZ, 0x7610, R59 ;  /* 0x00007610ff3b7816 */ /* 0x000fd2000000003b */
[----:B------:R-:W-:Y:S05]  /*27f0*/  @!P0 BRA `(.L_x_46) ;  /* 0x0000000000248947 */ /* 0x000fea0003800000 */
[----:B------:R-:W-:Y:S01]  /*2800*/  FSETP.EQ.AND P1, PT, R57, RZ, PT ;  /* 0x000000ff3900720b */ /* 0x000fe20003f22000 */
[----:B------:R-:W-:Y:S01]  /*2810*/  IMAD.MOV.U32 R60, RZ, RZ, R57 ;  /* 0x000000ffff3c7224 */ /* 0x000fe200078e0039 */
[C---:B------:R-:W-:Y:S01]  /*2820*/  PRMT R61, R56.reuse, 0x7610, R61 ;  /* 0x00007610383d7816 */ /* 0x040fe2000000003d */
[----:B------:R-:W-:Y:S01]  /*2830*/  IMAD.MOV.U32 R0, RZ, RZ, R57 ;  /* 0x000000ffff007224 */ /* 0x000fe200078e0039 */
[----:B------:R-:W-:Y:S01]  /*2840*/  PRMT R59, R56, 0x7610, R59 ;  /* 0x00007610383b7816 */ /* 0x000fe2000000003b */
[----:B------:R-:W-:Y:S08]  /*2850*/  BRA `(.L_x_46) ;  /* 0x00000000000c7947 */ /* 0x000ff00003800000 */
.L_x_45:
[----:B------:R-:W-:Y:S01]  /*2860*/  FSETP.EQ.AND P1, PT, R57, RZ, PT ;  /* 0x000000ff3900720b */ /* 0x000fe20003f22000 */
[--C-:B------:R-:W-:Y:S02]  /*2870*/  IMAD.MOV.U32 R60, RZ, RZ, R57.reuse ;  /* 0x000000ffff3c7224 */ /* 0x100fe400078e0039 */
[----:B------:R-:W-:-:S10]  /*2880*/  IMAD.MOV.U32 R0, RZ, RZ, R57 ;  /* 0x000000ffff007224 */ /* 0x000fd400078e0039 */
.L_x_46:
[----:B------:R-:W-:Y:S05]  /*2890*/  BSYNC B0 ;  /* 0x0000000000007941 */ /* 0x000fea0003800000 */
.L_x_44:
[----:B------:R-:W-:Y:S01]  /*28a0*/  ULOP3.LUT UR4, UR48, 0x1, URZ, 0x3c, !UPT ;  /* 0x0000000130047892 */ /* 0x000fe2000f8e3c3f */
[----:B------:R-:W-:Y:S01]  /*28b0*/  PRMT R8, R4, 0x9910, RZ ;  /* 0x0000991004087816 */ /* 0x000fe200000000ff */
[----:B------:R-:W-:Y:S01]  /*28c0*/  IMAD.MOV.U32 R15, RZ, RZ, R13 ;  /* 0x000000ffff0f7224 */ /* 0x000fe200078e000d */
[----:B------:R-:W-:Y:S09]  /*28d0*/  @!P2 BRA `(.L_x_47) ;  /* 0x00000000005ca947 */ /* 0x000ff20003800000 */
[----:B------:R-:W1:Y:S01]  /*28e0*/  LDC.64 R12, c[0x0][0x5d0] ;  /* 0x00017400ff0c7b82 */ /* 0x000e620000000a00 */
[----:B------:R-:W-:Y:S01]  /*28f0*/  SHF.R.U32.HI R6, RZ, 0x5, R6 ;  /* 0x00000005ff067819 */ /* 0x000fe20000011606 */
[----:B------:R-:W-:Y:S01]  /*2900*/  USHF.R.S32.HI UR5, URZ, 0x1f, UR43 ;  /* 0x0000001f3f057899 */ /* 0x000fe2000801142b */
[----:B------:R-:W-:-:S03]  /*2910*/  ISETP.GE.AND P0, PT, R64, 0x1, PT ;  /* 0x000000014000780c */ /* 0x000fc60003f06270 */
[----:B------:R-:W-:Y:S01]  /*2920*/  IMAD.SHL.U32 R4, R6, 0x10, RZ ;  /* 0x0000001006047824 */ /* 0x000fe200078e00ff */
[C---:B------:R-:W-:Y:S02]  /*2930*/  ISETP.LT.OR P2, PT, R62.reuse, 0x1, !P0 ;  /* 0x000000013e00780c */ /* 0x040fe40004741670 */
[----:B------:R-:W-:Y:S02]  /*2940*/  ISETP.LT.OR P0, PT, R62, 0x9, !P0 ;  /* 0x000000093e00780c */ /* 0x000fe40004701670 */
[----:B------:R-:W-:-:S05]  /*2950*/  LOP3.LUT R4, R4, 0xfffffff0, R7, 0xe2, !PT ;  /* 0xfffffff004047812 */ /* 0x000fca00078ee207 */
[----:B------:R-:W-:-:S05]  /*2960*/  VIADD R4, R4, UR42 ;  /* 0x0000002a04047c36 */ /* 0x000fca0008000000 */
[--C-:B------:R-:W-:Y:S01]  /*2970*/  SHF.R.S32.HI R5, RZ, 0x1f, R4.reuse ;  /* 0x0000001fff057819 */ /* 0x100fe20000011404 */
[C---:B-1----:R-:W-:Y:S02]  /*2980*/  IMAD R6, R12.reuse, UR5, RZ ;  /* 0x000000050c067c24 */ /* 0x042fe4000f8e02ff */
[----:B------:R-:W-:-:S04]  /*2990*/  IMAD.WIDE.U32 R4, R12, UR43, R4 ;  /* 0x0000002b0c047c25 */ /* 0x000fc8000f8e0004 */
[----:B------:R-:W-:Y:S01]  /*29a0*/  IMAD R7, R13, UR43, R6 ;  /* 0x0000002b0d077c24 */ /* 0x000fe2000f8e0206 */
[----:B------:R-:W-:-:S03]  /*29b0*/  LEA R6, P3, R4, R10, 0x1 ;  /* 0x0000000a04067211 */ /* 0x000fc600078608ff */
[----:B------:R-:W-:-:S05]  /*29c0*/  IMAD.IADD R5, R5, 0x1, R7 ;  /* 0x0000000105057824 */ /* 0x000fca00078e0207 */
[----:B------:R-:W-:-:S05]  /*29d0*/  LEA.HI.X R7, R4, R11, R5, 0x1, P3 ;  /* 0x0000000b04077211 */ /* 0x000fca00018f0c05 */
[----:B------:R-:W2:Y:S04]  /*29e0*/  @!P2 LDG.E.U16 R5, desc[UR54][R6.64] ;  /* 0x000000360605a981 */ /* 0x000ea8000c1e1500 */
[----:B------:R-:W3:Y:S01]  /*29f0*/  @!P0 LDG.E.U16 R4, desc[UR54][R6.64+0x10] ;  /* 0x0000103606048981 */ /* 0x000ee2000c1e1500 */
[----:B------:R-:W-:Y:S01]  /*2a00*/  IMAD.MOV.U32 R13, RZ, RZ, RZ ;  /* 0x000000ffff0d7224 */ /* 0x000fe200078e00ff */
[----:B--2---:R-:W-:-:S04]  /*2a10*/  @!P2 PRMT R13, R5, 0x5410, RZ ;  /* 0x00005410050da816 */ /* 0x004fc800000000ff */
[----:B---3--:R-:W-:-:S05]  /*2a20*/  @!P0 PRMT R13, R13, 0x5410, R4 ;  /* 0x000054100d0d8816 */ /* 0x008fca0000000004 */
[C---:B------:R-:W-:Y:S01]  /*2a30*/  IMAD.U32 R15, R13.reuse, 0x10000, RZ ;  /* 0x000100000d0f7824 */ /* 0x040fe200078e00ff */
[----:B------:R-:W-:-:S07]  /*2a40*/  LOP3.LUT R13, R13, 0xffff0000, RZ, 0xc0, !PT ;  /* 0xffff00000d0d7812 */ /* 0x000fce00078ec0ff */
.L_x_47:
[----:B------:R-:W-:Y:S01]  /*2a50*/  ISETP.NE.AND P0, PT, R8, RZ, PT ;  /* 0x000000ff0800720c */ /* 0x000fe20003f05270 */
[----:B------:R-:W-:Y:S01]  /*2a60*/  IMAD.U32 R12, RZ, RZ, UR4 ;  /* 0x00000004ff0c7e24 */ /* 0x000fe2000f8e00ff */
[----:B------:R-:W-:Y:S01]  /*2a70*/  BSSY B0, `(.L_x_48) ;  /* 0x000002f000007945 */ /* 0x000fe20003800000 */
[----:B------:R-:W-:Y:S01]  /*2a80*/  IMAD.U32 R14, RZ, RZ, UR47 ;  /* 0x0000002fff0e7e24 */ /* 0x000fe2000f8e00ff */
[----:B------:R-:W-:Y:S02]  /*2a90*/  CS2R R6, SRZ ;  /* 0x0000000000067805 */ /* 0x000fe4000001ff00 */
[----:B------:R-:W-:Y:S02]  /*2aa0*/  CS2R R4, SRZ ;  /* 0x0000000000047805 */ /* 0x000fe4000001ff00 */
[----:B------:R-:W-:Y:S02]  /*2ab0*/  CS2R R10, SRZ ;  /* 0x00000000000a7805 */ /* 0x000fe4000001ff00 */
[----:B------:R-:W-:-:S03]  /*2ac0*/  CS2R R8, SRZ ;  /* 0x0000000000087805 */ /* 0x000fc6000001ff00 */
[----:B------:R-:W-:Y:S05]  /*2ad0*/  @!P0 BRA `(.L_x_49) ;  /* 0x0000000000a08947 */ /* 0x000fea0003800000 */
[----:B------:R-:W-:-:S13]  /*2ae0*/  ISETP.NE.AND P2, PT, R71, 0x3, PT ;  /* 0x000000034700780c */ /* 0x000fda0003f45270 */
[----:B------:R-:W-:Y:S05]  /*2af0*/  @!P2 BRA `(.L_x_50) ;  /* 0x000000000004a947 */ /* 0x000fea0003800000 */
[----:B------:R-:W-:Y:S01]  /*2b00*/  BPT.TRAP 0x1 ;  /* 0x000000040000795c */ /* 0x000fe20000300000 */
.L_x_50:
[----:B------:R-:W-:Y:S01]  /*2b10*/  IMAD.U32 R5, RZ, RZ, UR47 ;  /* 0x0000002fff057e24 */ /* 0x000fe2000f8e00ff */
[----:B------:R-:W-:Y:S02]  /*2b20*/  SHF.L.U32 R4, R12, 0x1f, RZ ;  /* 0x0000001f0c047819 */ /* 0x000fe400000006ff */
[----:B------:R-:W-:Y:S02]  /*2b30*/  CS2R R6, SRZ ;  /* 0x0000000000067805 */ /* 0x000fe4000001ff00 */
[----:B------:R-:W-:-:S04]  /*2b40*/  LEA R5, R5, UR51, 0x3 ;  /* 0x0000003305057c11 */ /* 0x000fc8000f8e18ff */
[----:B------:R-:W1:Y:S02]  /*2b50*/  SYNCS.PHASECHK.TRANS64.TRYWAIT P2, [R5+URZ+0x80], R4 ;  /* 0x00008004050075a7 */ /* 0x000e64000804017f */
[----:B-1----:R-:W-:Y:S05]  /*2b60*/  @!P2 BRA `(.L_x_51) ;  /* 0x0000004400b0a947 */ /* 0x002fea0003800000 */
.L_x_138:
[----:B-1----:R-:W-:Y:S02]  /*2b70*/  CS2R R4, SRZ ;  /* 0x0000000000047805 */ /* 0x002fe4000001ff00 */
[----:B------:R-:W-:Y:S02]  /*2b80*/  CS2R R10, SRZ ;  /* 0x00000000000a7805 */ /* 0x000fe4000001ff00 */
[----:B------:R-:W-:Y:S01]  /*2b90*/  CS2R R8, SRZ ;  /* 0x0000000000087805 */ /* 0x000fe2000001ff00 */
[----:B------:R-:W-:Y:S06]  /*2ba0*/  @P1 BRA `(.L_x_52) ;  /* 0x0000000000541947 */ /* 0x000fec0003800000 */
[C---:B------:R-:W-:Y:S01]  /*2bb0*/  IMAD.SHL.U32 R4, R18.reuse, 0x10, RZ ;  /* 0x0000001012047824 */ /* 0x040fe200078e00ff */
[----:B------:R-:W-:Y:S01]  /*2bc0*/  SHF.R.U32.HI R7, RZ, 0x1, R18 ;  /* 0x00000001ff077819 */ /* 0x000fe20000011612 */
[C---:B------:R-:W-:Y:S01]  /*2bd0*/  IMAD.SHL.U32 R5, R18.reuse, 0x20, RZ ;  /* 0x0000002012057824 */ /* 0x040fe200078e00ff */
[C---:B------:R-:W-:Y:S01]  /*2be0*/  LOP3.LUT P2, RZ, R18.reuse, 0x4, RZ, 0xc0, !PT ;  /* 0x0000000412ff7812 */ /* 0x040fe2000784c0ff */
[----:B------:R-:W-:Y:S01]  /*2bf0*/  IMAD.SHL.U32 R9, R18, 0x4, RZ ;  /* 0x0000000412097824 */ /* 0x000fe200078e00ff */
[----:B------:R-:W-:Y:S01]  /*2c00*/  LOP3.LUT R4, R4, 0xe00, RZ, 0xc0, !PT ;  /* 0x00000e0004047812 */ /* 0x000fe200078ec0ff */
[----:B------:R-:W-:Y:S05]  /*2c10*/  WARPSYNC.ALL ;  /* 0x0000000000007948 */ /* 0x000fea0003800000 */
[----:B------:R-:W-:-:S02]  /*2c20*/  LOP3.LUT R6, R5, 0xc0, RZ, 0xc0, !PT ;  /* 0x000000c005067812 */ /* 0x000fc400078ec0ff */
[----:B------:R-:W-:Y:S02]  /*2c30*/  LOP3.LUT R4, R4, 0x20, R5, 0xf8, !PT ;  /* 0x0000002004047812 */ /* 0x000fe400078ef805 */
[----:B------:R-:W-:Y:S02]  /*2c40*/  LOP3.LUT R6, R6, 0x8, R7, 0xf8, !PT ;  /* 0x0000000806067812 */ /* 0x000fe400078ef807 */
[----:B------:R-:W-:Y:S01]  /*2c50*/  LOP3.LUT R4, R4, 0x100, R5, 0xf8, !PT ;  /* 0x0000010004047812 */ /* 0x000fe200078ef805 */
[----:B------:R-:W-:Y:S01]  /*2c60*/  IMAD.U32 R5, RZ, RZ, UR47 ;  /* 0x0000002fff057e24 */ /* 0x000fe2000f8e00ff */
[----:B------:R-:W-:-:S04]  /*2c70*/  LOP3.LUT R9, R6, 0x18, R9, 0x78, !PT ;  /* 0x0000001806097812 */ /* 0x000fc800078e7809 */
[----:B------:R-:W-:-:S05]  /*2c80*/  LOP3.LUT R4, R4, R9, RZ, 0xfc, !PT ;  /* 0x0000000904047212 */ /* 0x000fca00078efcff */
[----:B------:R-:W-:-:S05]  /*2c90*/  IMAD R4, R5, 0x1000, R4 ;  /* 0x0000100005047824 */ /* 0x000fca00078e0204 */
[----:B------:R-:W-:-:S05]  /*2ca0*/  LEA R8, R4, UR51, 0x1 ;  /* 0x0000003304087c11 */ /* 0x000fca000f8e08ff */
[C---:B------:R-:W-:Y:S02]  /*2cb0*/  VIADD R5, R8.reuse, 0x200 ;  /* 0x0000020008057836 */ /* 0x040fe40000000000 */
[----:B------:R-:W-:Y:S02]  /*2cc0*/  VIADD R4, R8, 0x220 ;  /* 0x0000022008047836 */ /* 0x000fe40000000000 */
[----:B------:R-:W-:Y:S01]  /*2cd0*/  @P2 VIADD R4, R5, 0xffffffe0 ;  /* 0xffffffe005042836 */ /* 0x000fe20000000000 */
[----:B------:R-:W1:Y:S05]  /*2ce0*/  LDSM.16.M88.4 R8, [R8+0x200] ;  /* 0x000200000808783b */ /* 0x000e6a0000000200 */
[----:B------:R-:W2:Y:S02]  /*2cf0*/  LDSM.16.M88.4 R4, [R4] ;  /* 0x000000000404783b */ /* 0x000ea40000000200 */
.L_x_52:
[----:B------:R-:W-:-:S04]  /*2d00*/  UIADD3 UR4, UR47, 0x1, URZ ;  /* 0x000000012f047890 */ /* 0x000fc8000fffe03f */
[----:B------:R-:W-:-:S04]  /*2d10*/  UISETP.NE.AND UP0, UPT, UR4, 0x3, UPT ;  /* 0x000000030400788c */ /* 0x000fc8000bf05270 */
[----:B------:R-:W-:Y:S02]  /*2d20*/  USEL UR5, URZ, 0x1, UP0 ;  /* 0x000000013f057887 */ /* 0x000fe40008000000 */
[----:B------:R-:W-:-:S04]  /*2d30*/  USEL UR4, UR4, URZ, UP0 ;  /* 0x0000003f04047287 */ /* 0x000fc80008000000 */
[----:B------:R-:W-:Y:S02]  /*2d40*/  LOP3.LUT R12, R12, UR5, RZ, 0x3c, !PT ;  /* 0x000000050c0c7c12 */ /* 0x000fe4000f8e3cff */
[----:B------:R-:W-:-:S07]  /*2d50*/  IMAD.U32 R14, RZ, RZ, UR4 ;  /* 0x00000004ff0e7e24 */ /* 0x000fce000f8e00ff */
.L_x_49:
[----:B------:R-:W-:Y:S05]  /*2d60*/  BSYNC B0 ;  /* 0x0000000000007941 */ /* 0x000fea0003800000 */
.L_x_48:
[C---:B------:R-:W-:Y:S01]  /*2d70*/  IMAD.SHL.U32 R72, R18.reuse, 0x20, RZ ;  /* 0x0000002012487824 */ /* 0x040fe200078e00ff */
[----:B------:R-:W-:Y:S01]  /*2d80*/  SHF.R.U32.HI R62, RZ, 0x1, R18 ;  /* 0x00000001ff3e7819 */ /* 0x000fe20000011612 */
[C---:B------:R-:W-:Y:S01]  /*2d90*/  IMAD.SHL.U32 R21, R18.reuse, 0x10, RZ ;  /* 0x0000001012157824 */ /* 0x040fe200078e00ff */
[----:B-1----:R-:W-:Y:S01]  /*2da0*/  LOP3.LUT R64, R9, 0xffff0000, RZ, 0xc0, !PT ;  /* 0xffff000009407812 */ /* 0x002fe200078ec0ff */
[----:B------:R-:W-:Y:S01]  /*2db0*/  IMAD.SHL.U32 R74, R18, 0x4, RZ ;  /* 0x00000004124a7824 */ /* 0x000fe200078e00ff */
[----:B------:R-:W-:Y:S01]  /*2dc0*/  LOP3.LUT R23, R72, 0xc0, RZ, 0xc0, !PT ;  /* 0x000000c048177812 */ /* 0x000fe200078ec0ff */
[----:B------:R-:W-:Y:S01]  /*2dd0*/  IMAD.U32 R20, R8, 0x10000, RZ ;  /* 0x0001000008147824 */ /* 0x000fe200078e00ff */
[----:B------:R-:W-:Y:S01]  /*2de0*/  LOP3.LUT R21, R21, 0xe00, RZ, 0xc0, !PT ;  /* 0x00000e0015157812 */ /* 0x000fe200078ec0ff */
[----:B------:R-:W-:Y:S01]  /*2df0*/  IMAD.U32 R66, R10, 0x10000, RZ ;  /* 0x000100000a427824 */ /* 0x000fe200078e00ff */
[----:B------:R-:W-:Y:S01]  /*2e00*/  LOP3.LUT R23, R23, 0x8, R62, 0xf8, !PT ;  /* 0x0000000817177812 */ /* 0x000fe200078ef83e */
[----:B------:R-:W-:Y:S01]  /*2e10*/  IMAD.U32 R62, R9, 0x10000, RZ ;  /* 0x00010000093e7824 */ /* 0x000fe200078e00ff */
[----:B------:R-:W-:Y:S01]  /*2e20*/  LOP3.LUT R21, R21, 0x20, R72, 0xf8, !PT ;  /* 0x0000002015157812 */ /* 0x000fe200078ef848 */
[C-C-:B-----5:R-:W-:Y:S01]  /*2e30*/  FFMA R26, R58.reuse, R26, R13.reuse ;  /* 0x0000001a3a1a7223 */ /* 0x160fe2000000000d */
[----:B------:R-:W-:Y:S01]  /*2e40*/  LOP3.LUT R88, R23, 0x18, R74, 0x78, !PT ;  /* 0x0000001817587812 */ /* 0x000fe200078e784a */
[----:B------:R-:W-:Y:S01]  /*2e50*/  FFMA R27, R58, R27, R13 ;  /* 0x0000001b3a1b7223 */ /* 0x000fe2000000000d */
[----:B------:R-:W-:Y:S01]  /*2e60*/  LOP3.LUT R21, R21, 0x100, R72, 0xf8, !PT ;  /* 0x0000010015157812 */ /* 0x000fe200078ef848 */
[C---:B--2---:R-:W-:Y:S01]  /*2e70*/  IMAD.U32 R72, R4.reuse, 0x10000, RZ ;  /* 0x0001000004487824 */ /* 0x044fe200078e00ff */
[----:B------:R-:W-:Y:S01]  /*2e80*/  LOP3.LUT R74, R4, 0xffff0000, RZ, 0xc0, !PT ;  /* 0xffff0000044a7812 */ /* 0x000fe200078ec0ff */
[-C--:B------:R-:W-:Y:S01]  /*2e90*/  FMUL R65, R62, R63.reuse ;  /* 0x0000003f3e417220 */ /* 0x080fe20000400000 */
[----:B------:R-:W-:Y:S01]  /*2ea0*/  LOP3.LUT R4, R18, 0xff, RZ, 0xc0, !PT ;  /* 0x000000ff12047812 */ /* 0x000fe200078ec0ff */
[----:B------:R-:W-:Y:S01]  /*2eb0*/  FMUL R64, R64, R63 ;  /* 0x0000003f40407220 */ /* 0x000fe20000400000 */
[----:B------:R-:W-:Y:S01]  /*2ec0*/  LOP3.LUT R8, R8, 0xffff0000, RZ, 0xc0, !PT ;  /* 0xffff000008087812 */ /* 0x000fe200078ec0ff */
[--C-:B------:R-:W-:Y:S01]  /*2ed0*/  FFMA R24, R58, R24, R15.reuse ;  /* 0x000000183a187223 */ /* 0x100fe2000000000f */
[----:B------:R-:W-:Y:S01]  /*2ee0*/  LOP3.LUT R10, R10, 0xffff0000, RZ, 0xc0, !PT ;  /* 0xffff00000a0a7812 */ /* 0x000fe200078ec0ff */
[----:B------:R-:W-:Y:S01]  /*2ef0*/  VIADD R4, R4, 0x1f ;  /* 0x0000001f04047836 */ /* 0x000fe20000000000 */
[----:B------:R-:W-:Y:S01]  /*2f00*/  LOP3.LUT R81, R21, R88, RZ, 0xfc, !PT ;  /* 0x0000005815517212 */ /* 0x000fe200078efcff */
[C-C-:B------:R-:W-:Y:S01]  /*2f10*/  FFMA R25, R58.reuse, R25, R15.reuse ;  /* 0x000000193a197223 */ /* 0x140fe2000000000f */
[C-C-:B------:R-:W-:Y:S01]  /*2f20*/  FFMA R28, R58.reuse, R28, R15.reuse ;  /* 0x0000001c3a1c7223 */ /* 0x140fe2000000000f */
[----:B------:R-:W-:Y:S01]  /*2f30*/  FFMA R29, R58, R29, R15 ;  /* 0x0000001d3a1d7223 */ /* 0x000fe2000000000f */
[-C--:B------:R-:W-:Y:S01]  /*2f40*/  FMUL R23, R20, R63.reuse ;  /* 0x0000003f14177220 */ /* 0x080fe20000400000 */
[-C--:B------:R-:W-:Y:S01]  /*2f50*/  FMUL R88, R8, R63.reuse ;  /* 0x0000003f08587220 */ /* 0x080fe20000400000 */
[-C--:B------:R-:W-:Y:S01]  /*2f60*/  FMUL R67, R66, R63.reuse ;  /* 0x0000003f42437220 */ /* 0x080fe20000400000 */
[----:B------:R-:W-:Y:S01]  /*2f70*/  FMUL R62, R10, R63 ;  /* 0x0000003f0a3e7220 */ /* 0x000fe20000400000 */
[C---:B------:R-:W-:Y:S01]  /*2f80*/  IMAD.U32 R76, R5.reuse, 0x10000, RZ ;  /* 0x00010000054c7824 */ /* 0x040fe200078e00ff */
[----:B------:R-:W-:Y:S01]  /*2f90*/  LOP3.LUT R78, R5, 0xffff0000, RZ, 0xc0, !PT ;  /* 0xffff0000054e7812 */ /* 0x000fe200078ec0ff */
[C---:B------:R-:W-:Y:S01]  /*2fa0*/  IMAD.U32 R80, R6.reuse, 0x10000, RZ ;  /* 0x0001000006507824 */ /* 0x040fe200078e00ff */
[----:B------:R-:W-:Y:S01]  /*2fb0*/  LOP3.LUT R82, R6, 0xffff0000, RZ, 0xc0, !PT ;  /* 0xffff000006527812 */ /* 0x000fe200078ec0ff */
[----:B------:R-:W-:Y:S01]  /*2fc0*/  FADD R5, R26, R65 ;  /* 0x000000411a057221 */ /* 0x000fe20000000000 */
[----:B------:R-:W-:Y:S01]  /*2fd0*/  ISETP.GT.U32.AND P2, PT, R4, 0x3e, PT ;  /* 0x0000003e0400780c */ /* 0x000fe20003f44070 */
[----:B------:R-:W-:Y:S01]  /*2fe0*/  FADD R6, R27, R64 ;  /* 0x000000401b067221 */ /* 0x000fe20000000000 */
[----:B------:R-:W-:Y:S01]  /*2ff0*/  FADD R4, R24, R23 ;  /* 0x0000001718047221 */ /* 0x000fe20000000000 */
[----:B------:R-:W-:Y:S01]  /*3000*/  FADD R25, R25, R88 ;  /* 0x0000005819197221 */ /* 0x000fe20000000000 */
[----:B------:R-:W-:Y:S01]  /*3010*/  FADD R28, R28, R67 ;  /* 0x000000431c1c7221 */ /* 0x000fe20000000000 */
[----:B------:R-:W-:Y:S01]  /*3020*/  FADD R29, R29, R62 ;  /* 0x0000003e1d1d7221 */ /* 0x000fe20000000000 */
[C---:B------:R-:W-:Y:S01]  /*3030*/  LOP3.LUT R70, R11.reuse, 0xffff0000, RZ, 0xc0, !PT ;  /* 0xffff00000b467812 */ /* 0x040fe200078ec0ff */
[----:B------:R-:W-:Y:S01]  /*3040*/  IMAD.U32 R68, R11, 0x10000, RZ ;  /* 0x000100000b447824 */ /* 0x000fe200078e00ff */
[C---:B------:R-:W-:Y:S01]  /*3050*/  LOP3.LUT R86, R7.reuse, 0xffff0000, RZ, 0xc0, !PT ;  /* 0xffff000007567812 */ /* 0x040fe200078ec0ff */
[----:B------:R-:W-:Y:S01]  /*3060*/  IMAD.U32 R84, R7, 0x10000, RZ ;  /* 0x0001000007547824 */ /* 0x000fe200078e00ff */
[----:B------:R-:W-:Y:S01]  /*3070*/  F2FP.BF16.F32.PACK_AB R5, R6, R5 ;  /* 0x000000050605723e */ /* 0x000fe200000010ff */
[----:B------:R-:W-:Y:S01]  /*3080*/  IMAD.U32 R24, RZ, RZ, UR47 ;  /* 0x0000002fff187e24 */ /* 0x000fe2000f8e00ff */
[----:B------:R-:W-:Y:S01]  /*3090*/  F2FP.BF16.F32.PACK_AB R4, R25, R4 ;  /* 0x000000041904723e */ /* 0x000fe200000010ff */
[C-C-:B------:R-:W-:Y:S01]  /*30a0*/  FFMA R30, R58.reuse, R30, R13.reuse ;  /* 0x0000001e3a1e7223 */ /* 0x140fe2000000000d */
[----:B------:R-:W-:Y:S01]  /*30b0*/  F2FP.BF16.F32.PACK_AB R6, R29, R28 ;  /* 0x0000001c1d06723e */ /* 0x000fe200000010ff */
[--C-:B------:R-:W-:Y:S01]  /*30c0*/  FFMA R31, R58, R31, R13.reuse ;  /* 0x0000001f3a1f7223 */ /* 0x100fe2000000000d */
[-C--:B------:R-:W-:Y:S01]  /*30d0*/  FMUL R69, R68, R63.reuse ;  /* 0x0000003f44457220 */ /* 0x080fe20000400000 */
[----:B------:R-:W-:Y:S01]  /*30e0*/  FMUL R70, R70, R63 ;  /* 0x0000003f46467220 */ /* 0x000fe20000400000 */
[C-C-:B------:R-:W-:Y:S01]  /*30f0*/  FFMA R34, R58.reuse, R34, R13.reuse ;  /* 0x000000223a227223 */ /* 0x140fe2000000000d */
[C-C-:B------:R-:W-:Y:S01]  /*3100*/  FFMA R35, R58.reuse, R35, R13.reuse ;  /* 0x000000233a237223 */ /* 0x140fe2000000000d */
[C-C-:B------:R-:W-:Y:S01]  /*3110*/  FFMA R38, R58.reuse, R38, R13.reuse ;  /* 0x000000263a267223 */ /* 0x140fe2000000000d */
[----:B------:R-:W-:Y:S01]  /*3120*/  FFMA R39, R58, R39, R13 ;  /* 0x000000273a277223 */ /* 0x000fe2000000000d */
[-C--:B------:R-:W-:Y:S01]  /*3130*/  FMUL R25, R76, R63.reuse ;  /* 0x0000003f4c197220 */ /* 0x080fe20000400000 */
[-C--:B------:R-:W-:Y:S01]  /*3140*/  FMUL R78, R78, R63.reuse ;  /* 0x0000003f4e4e7220 */ /* 0x080fe20000400000 */
[-C--:B------:R-:W-:Y:S01]  /*3150*/  FMUL R29, R84, R63.reuse ;  /* 0x0000003f541d7220 */ /* 0x080fe20000400000 */
[----:B------:R-:W-:Y:S01]  /*3160*/  FMUL R86, R86, R63 ;  /* 0x0000003f56567220 */ /* 0x000fe20000400000 */
[C-C-:B------:R-:W-:Y:S01]  /*3170*/  FFMA R32, R58.reuse, R32, R15.reuse ;  /* 0x000000203a207223 */ /* 0x140fe2000000000f */
[--C-:B------:R-:W-:Y:S01]  /*3180*/  FFMA R33, R58, R33, R15.reuse ;  /* 0x000000213a217223 */ /* 0x100fe2000000000f */
[-C--:B------:R-:W-:Y:S01]  /*3190*/  FMUL R75, R72, R63.reuse ;  /* 0x0000003f484b7220 */ /* 0x080fe20000400000 */
[----:B------:R-:W-:Y:S01]  /*31a0*/  FMUL R74, R74, R63 ;  /* 0x0000003f4a4a7220 */ /* 0x000fe20000400000 */
[C-C-:B------:R-:W-:Y:S01]  /*31b0*/  FFMA R36, R58.reuse, R36, R15.reuse ;  /* 0x000000243a247223 */ /* 0x140fe2000000000f */
[----:B------:R-:W-:Y:S01]  /*31c0*/  FFMA R37, R58, R37, R15 ;  /* 0x000000253a257223 */ /* 0x000fe2000000000f */
[----:B------:R-:W-:-:S02]  /*31d0*/  IMAD.MOV.U32 R21, RZ, RZ, 0x20 ;  /* 0x00000020ff157424 */ /* 0x000fc400078e00ff */
[-C--:B------:R-:W-:Y:S01]  /*31e0*/  FMUL R27, R80, R63.reuse ;  /* 0x0000003f501b7220 */ /* 0x080fe20000400000 */
[----:B------:R-:W-:Y:S01]  /*31f0*/  FMUL R82, R82, R63 ;  /* 0x0000003f52527220 */ /* 0x000fe20000400000 */
[----:B------:R-:W-:Y:S01]  /*3200*/  IMAD R24, R24, 0x1000, R81 ;  /* 0x0000100018187824 */ /* 0x000fe200078e0251 */
[----:B------:R-:W-:Y:S01]  /*3210*/  LOP3.LUT P3, RZ, R18, 0x4, RZ, 0xc0, !PT ;  /* 0x0000000412ff7812 */ /* 0x000fe2000786c0ff */
[----:B------:R-:W-:Y:S01]  /*3220*/  FADD R7, R30, R69 ;  /* 0x000000451e077221 */ /* 0x000fe20000000000 */
        /* <DEDUP_REMOVED lines=9> */
[----:B------:R-:W-:Y:S01]  /*32c0*/  SEL R21, R21, 0xffffffe0, !P3 ;  /* 0xffffffe015157807 */ /* 0x000fe20005800000 */
[----:B------:R-:W-:Y:S05]  /*32d0*/  WARPSYNC.ALL ;  /* 0x0000000000007948 */ /* 0x000fea0003800000 */
[----:B------:R-:W-:Y:S01]  /*32e0*/  LEA R24, R24, UR51, 0x1 ;  /* 0x0000003318187c11 */ /* 0x000fe2000f8e08ff */
[----:B------:R-:W-:Y:S01]  /*32f0*/  BSSY B0, `(.L_x_53) ;  /* 0x0000017000007945 */ /* 0x000fe20003800000 */
[----:B------:R-:W-:-:S02]  /*3300*/  F2FP.BF16.F32.PACK_AB R7, R8, R7 ;  /* 0x000000070807723e */ /* 0x000fc400000010ff */
[----:B------:R-:W-:Y:S02]  /*3310*/  F2FP.BF16.F32.PACK_AB R9, R10, R9 ;  /* 0x000000090a09723e */ /* 0x000fe400000010ff */
[----:B------:R-:W-:Y:S01]  /*3320*/  F2FP.BF16.F32.PACK_AB R11, R20, R11 ;  /* 0x0000000b140b723e */ /* 0x000fe200000010ff */
[----:B------:R1:W-:Y:S01]  /*3330*/  STSM.16.M88.4 [R24+0x200], R4 ;  /* 0x0002000418007844 */ /* 0x0003e20000000200 */
[----:B------:R-:W-:Y:S02]  /*3340*/  F2FP.BF16.F32.PACK_AB R8, R33, R32 ;  /* 0x000000202108723e */ /* 0x000fe400000010ff */
[----:B------:R-:W-:Y:S02]  /*3350*/  F2FP.BF16.F32.PACK_AB R10, R37, R36 ;  /* 0x00000024250a723e */ /* 0x000fe400000010ff */
[----:B------:R-:W-:-:S05]  /*3360*/  IADD3 R20, R21, 0x200, R24 ;  /* 0x0000020015147810 */ /* 0x000fca0007ffe018 */
[----:B------:R1:W-:Y:S01]  /*3370*/  STSM.16.M88.4 [R20], R8 ;  /* 0x0000000814007844 */ /* 0x0003e20000000200 */
[----:B------:R-:W-:Y:S01]  /*3380*/  @!PT LDS RZ, [RZ] ;  /* 0x00000000fffff984 */ /* 0x000fe20000000800 */
[----:B------:R-:W-:Y:S01]  /*3390*/  @!PT LDS RZ, [RZ] ;  /* 0x00000000fffff984 */ /* 0x000fe20000000800 */
[----:B------:R-:W-:Y:S01]  /*33a0*/  @!PT LDS RZ, [RZ] ;  /* 0x00000000fffff984 */ /* 0x000fe20000000800 */
[----:B------:R-:W-:Y:S01]  /*33b0*/  @!PT LDS RZ, [RZ] ;  /* 0x00000000fffff984 */ /* 0x000fe20000000800 */
[----:B------:R2:W-:Y:S06]  /*33c0*/  MEMBAR.ALL.CTA ;  /* 0x0000000000007992 */ /* 0x0005ec0000008000 */
[----:B--2---:R-:W2:Y:S02]  /*33d0*/  FENCE.VIEW.ASYNC.S ;  /* 0x00000000000073c6 */ /* 0x004ea40000000000 */
[----:B--2---:R-:W-:Y:S06]  /*33e0*/  BAR.SYNC.DEFER_BLOCKING 0x1, 0x100 ;  /* 0x0044000000007b1d */ /* 0x004fec0000010000 */
[----:B------:R-:W-:Y:S05]  /*33f0*/  @P2 BRA `(.L_x_54) ;  /* 0x0000000000182947 */ /* 0x000fea0003800000 */
[----:B------:R-:W-:Y:S02]  /*3400*/  ULEA UR40, UR47, UR51, 0xd ;  /* 0x000000332f287291 */ /* 0x000fe4000f8e683f */
[----:B------:R-:W-:Y:S02]  /*3410*/  UIADD3 UR4, UP0, UR56, 0x4f0, URZ ;  /* 0x000004f038047890 */ /* 0x000fe4000ff1e03f */
[----:B------:R-:W-:Y:S02]  /*3420*/  UIADD3 UR40, UR40, 0x200, URZ ;  /* 0x0000020028287890 */ /* 0x000fe4000fffe03f */
[----:B------:R-:W-:-:S09]  /*3430*/  UIADD3.X UR5, URZ, UR57, URZ, UP0, !UPT ;  /* 0x000000393f057290 */ /* 0x000fd200087fe43f */
[----:B------:R2:W-:Y:S02]  /*3440*/  UTMASTG.3D [UR40], [UR4] ;  /* 0x00000028040073b5 */ /* 0x0005e40008010000 */
[----:B--2---:R0:W-:Y:S02]  /*3450*/  UTMACMDFLUSH ;  /* 0x00000000000079b7 */ /* 0x0041e40000000000 */
.L_x_54:
[----:B------:R-:W-:Y:S05]  /*3460*/  BSYNC B0 ;  /* 0x0000000000007941 */ /* 0x000fea0003800000 */
.L_x_53:
[----:B------:R-:W-:Y:S01]  /*3470*/  UIADD3 UR4, UR47, 0x1, URZ ;  /* 0x000000012f047890 */ /* 0x000fe2000fffe03f */
[----:B------:R-:W-:Y:S01]  /*3480*/  BSSY B0, `(.L_x_55) ;  /* 0x0000008000007945 */ /* 0x000fe20003800000 */
[----:B------:R-:W-:Y:S02]  /*3490*/  UIADD3 UR8, UR49, UR39, URZ ;  /* 0x0000002731087290 */ /* 0x000fe4000fffe03f */
[----:B------:R-:W-:-:S04]  /*34a0*/  UISETP.NE.AND UP0, UPT, UR4, 0x3, UPT ;  /* 0x000000030400788c */ /* 0x000fc8000bf05270 */
[----:B------:R-:W-:Y:S02]  /*34b0*/  USEL UR9, URZ, 0x1, UP0 ;  /* 0x000000013f097887 */ /* 0x000fe40008000000 */
[----:B------:R-:W-:Y:S02]  /*34c0*/  USEL UR10, UR4, URZ, UP0 ;  /* 0x0000003f040a7287 */ /* 0x000fe40008000000 */
[----:B------:R-:W-:Y:S01]  /*34d0*/  ULOP3.LUT UR9, UR48, UR9, URZ, 0x3c, !UPT ;  /* 0x0000000930097292 */ /* 0x000fe2000f8e3c3f */
[----:B------:R-:W-:Y:S11]  /*34e0*/  @P2 BRA `(.L_x_56) ;  /* 0x0000000000042947 */ /* 0x000ff60003800000 */
[----:B------:R-:W-:-:S04]  /*34f0*/  DEPBAR.LE SB0, 0x1 ;  /* 0x000080400000791a */ /* 0x000fc80000000000 */
.L_x_56:
[----:B------:R-:W-:Y:S05]  /*3500*/  BSYNC B0 ;  /* 0x0000000000007941 */ /* 0x000fea0003800000 */
.L_x_55:
[----:B------:R-:W-:Y:S01]  /*3510*/  USHF.R.U32.HI UR4, URZ, 0x3, UR8 ;  /* 0x000000033f047899 */ /* 0x000fe20008011608 */
[----:B------:R-:W-:Y:S01]  /*3520*/  BAR.SYNC.DEFER_BLOCKING 0x1, 0x100 ;  /* 0x0044000000007b1d */ /* 0x000fe20000010000 */
[----:B------:R-:W-:Y:S01]  /*3530*/  UISETP.GT.U32.AND UP0, UPT, UR8, 0x7, UPT ;  /* 0x000000070800788c */ /* 0x000fe2000bf04070 */
[----:B------:R-:W-:Y:S01]  /*3540*/  ISETP.NE.AND P3, PT, RZ, UR37, PT ;  /* 0x00000025ff007c0c */ /* 0x000fe2000bf65270 */
[----:B------:R-:W-:Y:S02]  /*3550*/  ULOP3.LUT UR4, UR4, 0x1, URZ, 0xc0, !UPT ;  /* 0x0000000104047892 */ /* 0x000fe4000f8ec03f */
[----:B------:R-:W-:Y:S02]  /*3560*/  UISETP.LT.U32.AND UP1, UPT, UR49, 0x8, UP0 ;  /* 0x000000083100788c */ /* 0x000fe40008721070 */
[----:B------:R-:W-:Y:S02]  /*3570*/  UISETP.NE.U32.AND UP2, UPT, UR4, 0x1, UPT ;  /* 0x000000010400788c */ /* 0x000fe4000bf45070 */
[----:B------:R-:W-:-:S02]  /*3580*/  USEL UR5, URZ, 0x1, !UP1 ;  /* 0x000000013f057887 */ /* 0x000fc4000c800000 */
[----:B------:R-:W-:-:S04]  /*3590*/  UISETP.GT.U32.AND UP0, UPT, UR49, 0x7, !UP2 ;  /* 0x000000073100788c */ /* 0x000fc8000d704070 */
[----:B------:R-:W-:-:S04]  /*35a0*/  USEL UR4, URZ, 0x1, !UP0 ;  /* 0x000000013f047887 */ /* 0x000fc8000c000000 */
[----:B------:R-:W-:Y:S01]  /*35b0*/  ULOP3.LUT UR38, UR4, UR38, UR5, 0x96, !UPT ;  /* 0x0000002604267292 */ /* 0x000fe2000f8e9605 */
[----:B------:R-:W-:Y:S11]  /*35c0*/  @!P3 BRA `(.L_x_57) ;  /* 0x000000000034b947 */ /* 0x000ff60003800000 */
[----:B------:R-:W-:Y:S04]  /*35d0*/  BSSY B0, `(.L_x_58) ;  /* 0x0000009000007945 */ /* 0x000fe80003800000 */
[----:B------:R-:W-:Y:S05]  /*35e0*/  @!P0 BRA `(.L_x_59) ;  /* 0x00000000001c8947 */ /* 0x000fea0003800000 */
[----:B------:R-:W-:-:S13]  /*35f0*/  ISETP.NE.AND P3, PT, R71, 0x3, PT ;  /* 0x000000034700780c */ /* 0x000fda0003f65270 */
[----:B------:R-:W-:Y:S05]  /*3600*/  @!P3 BRA `(.L_x_60) ;  /* 0x000000000004b947 */ /* 0x000fea0003800000 */
[----:B------:R-:W-:Y:S01]  /*3610*/  BPT.TRAP 0x1 ;  /* 0x000000040000795c */ /* 0x000fe20000300000 */
.L_x_60:
[----:B------:R-:W-:-:S04]  /*3620*/  ULEA UR4, UR36, UR51, 0x3 ;  /* 0x0000003324047291 */ /* 0x000fc8000f8e183f */
[----:B------:R-:W-:-:S04]  /*3630*/  UIADD3 UR4, UR4, 0x98, URZ ;  /* 0x0000009804047890 */ /* 0x000fc8000fffe03f */
[----:B------:R-:W-:-:S09]  /*3640*/  UPRMT UR4, UR50, 0x654, UR4 ;  /* 0x0000065432047896 */ /* 0x000fd20008000004 */
[----:B------:R-:W-:Y:S03]  /*3650*/  SYNCS.ARRIVE.TRANS64.RED.A1T0 RZ, [UR4], RZ ;  /* 0x000000ffffff79a7 */ /* 0x000fe60008100404 */
.L_x_59:
[----:B------:R-:W-:Y:S05]  /*3660*/  BSYNC B0 ;  /* 0x0000000000007941 */ /* 0x000fea0003800000 */
.L_x_58:
[----:B------:R-:W-:-:S04]  /*3670*/  UIADD3 UR36, UR36, 0x1, URZ ;  /* 0x0000000124247890 */ /* 0x000fc8000fffe03f */
[----:B------:R-:W-:-:S04]  /*3680*/  UISETP.NE.AND UP0, UPT, UR36, 0x3, UPT ;  /* 0x000000032400788c */ /* 0x000fc8000bf05270 */
[----:B------:R-:W-:-:S12]  /*3690*/  USEL UR36, UR36, URZ, UP0 ;  /* 0x0000003f24247287 */ /* 0x000fd80008000000 */
.L_x_57:
[----:B------:R-:W-:Y:S04]  /*36a0*/  BSSY B0, `(.L_x_61) ;  /* 0x0000032000007945 */ /* 0x000fe80003800000 */
[----:B------:R-:W-:Y:S05]  /*36b0*/  @!P0 BRA `(.L_x_62) ;  /* 0x0000000000c08947 */ /* 0x000fea0003800000 */
[----:B------:R-:W-:-:S13]  /*36c0*/  ISETP.NE.AND P3, PT, R71, 0x3, PT ;  /* 0x000000034700780c */ /* 0x000fda0003f65270 */
[----:B------:R-:W-:Y:S05]  /*36d0*/  @!P3 BRA `(.L_x_63) ;  /* 0x000000000004b947 */ /* 0x000fea0003800000 */
[----:B------:R-:W-:Y:S01]  /*36e0*/  BPT.TRAP 0x1 ;  /* 0x000000040000795c */ /* 0x000fe20000300000 */
.L_x_63:
[----:B------:R-:W-:Y:S01]  /*36f0*/  SHF.L.U32 R12, R12, 0x1f, RZ ;  /* 0x0000001f0c0c7819 */ /* 0x000fe200000006ff */
[----:B------:R-:W-:Y:S01]  /*3700*/  BSSY B1, `(.L_x_64) ;  /* 0x0000004000017945 */ /* 0x000fe20003800000 */
[----:B-1----:R-:W-:-:S04]  /*3710*/  LEA R5, R14, UR51, 0x3 ;  /* 0x000000330e057c11 */ /* 0x002fc8000f8e18ff */
[----:B------:R-:W1:Y:S02]  /*3720*/  SYNCS.PHASECHK.TRANS64.TRYWAIT P3, [R5+URZ+0x80], R12 ;  /* 0x0000800c050075a7 */ /* 0x000e64000806017f */
[----:B-1----:R-:W-:Y:S05]  /*3730*/  @!P3 BRA `(.L_x_65) ;  /* 0x0000003800d0b947 */ /* 0x002fea0003800000 */
.L_x_139:
[----:B------:R-:W-:Y:S05]  /*3740*/  BSYNC B1 ;  /* 0x0000000000017941 */ /* 0x000fea0003800000 */
.L_x_64:
[----:B------:R-:W-:Y:S05]  /*3750*/  @P1 BRA `(.L_x_62) ;  /* 0x0000000000981947 */ /* 0x000fea0003800000 */
[----:B------:R-:W-:Y:S01]  /*3760*/  IMAD R14, R14, 0x1000, R81 ;  /* 0x000010000e0e7824 */ /* 0x000fe200078e0251 */
[----:B------:R-:W-:Y:S05]  /*3770*/  WARPSYNC.ALL ;  /* 0x0000000000007948 */ /* 0x000fea0003800000 */
[----:B------:R-:W-:-:S05]  /*3780*/  LEA R14, R14, UR51, 0x1 ;  /* 0x000000330e0e7c11 */ /* 0x000fca000f8e08ff */
[----:B------:R-:W-:Y:S01]  /*3790*/  IMAD.IADD R25, R21, 0x1, R14 ;  /* 0x0000000115197824 */ /* 0x000fe200078e020e */
[----:B-1----:R-:W1:Y:S05]  /*37a0*/  LDSM.16.M88.4 R4, [R14+0x200] ;  /* 0x000200000e04783b */ /* 0x002e6a0000000200 */
[----:B------:R-:W2:Y:S01]  /*37b0*/  LDSM.16.M88.4 R24, [R25+0x200] ;  /* 0x000200001918783b */ /* 0x000ea20000000200 */
[C---:B-1----:R-:W-:Y:S01]  /*37c0*/  IMAD.U32 R8, R4.reuse, 0x10000, RZ ;  /* 0x0001000004087824 */ /* 0x042fe200078e00ff */
[----:B------:R-:W-:Y:S01]  /*37d0*/  LOP3.LUT R4, R4, 0xffff0000, RZ, 0xc0, !PT ;  /* 0xffff000004047812 */ /* 0x000fe200078ec0ff */
[C---:B------:R-:W-:Y:S01]  /*37e0*/  IMAD.U32 R12, R6.reuse, 0x10000, RZ ;  /* 0x00010000060c7824 */ /* 0x040fe200078e00ff */
[C---:B------:R-:W-:Y:S01]  /*37f0*/  LOP3.LUT R64, R5.reuse, 0xffff0000, RZ, 0xc0, !PT ;  /* 0xffff000005407812 */ /* 0x040fe200078ec0ff */
[----:B------:R-:W-:Y:S01]  /*3800*/  IMAD.U32 R10, R5, 0x10000, RZ ;  /* 0x00010000050a7824 */ /* 0x000fe200078e00ff */
[----:B------:R-:W-:Y:S01]  /*3810*/  LOP3.LUT R6, R6, 0xffff0000, RZ, 0xc0, !PT ;  /* 0xffff000006067812 */ /* 0x000fe200078ec0ff */
[----:B--2---:R-:W-:Y:S01]  /*3820*/  IMAD.U32 R14, R24, 0x10000, RZ ;  /* 0x00010000180e7824 */ /* 0x004fe200078e00ff */
[C---:B------:R-:W-:Y:S01]  /*3830*/  LOP3.LUT R70, R7.reuse, 0xffff0000, RZ, 0xc0, !PT ;  /* 0xffff000007467812 */ /* 0x040fe200078ec0ff */
[----:B------:R-:W-:Y:S01]  /*3840*/  IMAD.U32 R30, R26, 0x10000, RZ ;  /* 0x000100001a1e7824 */ /* 0x000fe200078e00ff */
[----:B------:R-:W-:Y:S01]  /*3850*/  LOP3.LUT R24, R24, 0xffff0000, RZ, 0xc0, !PT ;  /* 0xffff000018187812 */ /* 0x000fe200078ec0ff */
[----:B------:R-:W-:Y:S01]  /*3860*/  IMAD.U32 R20, R7, 0x10000, RZ ;  /* 0x0001000007147824 */ /* 0x000fe200078e00ff */
[C---:B------:R-:W-:Y:S01]  /*3870*/  LOP3.LUT R78, R25.reuse, 0xffff0000, RZ, 0xc0, !PT ;  /* 0xffff0000194e7812 */ /* 0x040fe200078ec0ff */
[----:B------:R-:W-:Y:S01]  /*3880*/  IMAD.U32 R28, R25, 0x10000, RZ ;  /* 0x00010000191c7824 */ /* 0x000fe200078e00ff */
[----:B------:R-:W-:Y:S01]  /*3890*/  LOP3.LUT R26, R26, 0xffff0000, RZ, 0xc0, !PT ;  /* 0xffff00001a1a7812 */ /* 0x000fe200078ec0ff */
[C---:B------:R-:W-:Y:S01]  /*38a0*/  IMAD.U32 R32, R27.reuse, 0x10000, RZ ;  /* 0x000100001b207824 */ /* 0x040fe200078e00ff */
[----:B------:R-:W-:Y:S01]  /*38b0*/  LOP3.LUT R86, R27, 0xffff0000, RZ, 0xc0, !PT ;  /* 0xffff00001b567812 */ /* 0x000fe200078ec0ff */
[-C--:B------:R-:W-:Y:S01]  /*38c0*/  FMUL R23, R8, R63.reuse ;  /* 0x0000003f08177220 */ /* 0x080fe20000400000 */
        /* <DEDUP_REMOVED lines=14> */
[----:B------:R-:W-:-:S07]  /*39b0*/  FMUL R86, R86, R63 ;  /* 0x0000003f56567220 */ /* 0x000fce0000400000 */
.L_x_62:
[----:B------:R-:W-:Y:S05]  /*39c0*/  BSYNC B0 ;  /* 0x0000000000007941 */ /* 0x000fea0003800000 */
.L_x_61:
[----:B-1----:R-:W-:Y:S02]  /*39d0*/  IMAD.U32 R4, RZ, RZ, UR10 ;  /* 0x0000000aff047e24 */ /* 0x002fe4000f8e00ff */
[C-C-:B------:R-:W-:Y:S01]  /*39e0*/  FFMA R40, R58.reuse, R40, R15.reuse ;  /* 0x000000283a287223 */ /* 0x140fe2000000000f */
[C-C-:B------:R-:W-:Y:S01]  /*39f0*/  FFMA R41, R58.reuse, R41, R15.reuse ;  /* 0x000000293a297223 */ /* 0x140fe2000000000f */
[C-C-:B------:R-:W-:Y:S01]  /*3a00*/  FFMA R48, R58.reuse, R48, R15.reuse ;  /* 0x000000303a307223 */ /* 0x140fe2000000000f */
[C---:B------:R-:W-:Y:S01]  /*3a10*/  FFMA R49, R58.reuse, R49, R15 ;  /* 0x000000313a317223 */ /* 0x040fe2000000000f */
[C-C-:B------:R-:W-:Y:S01]  /*3a20*/  FFMA R42, R58.reuse, R42, R13.reuse ;  /* 0x0000002a3a2a7223 */ /* 0x140fe2000000000d */
[C---:B------:R-:W-:Y:S01]  /*3a30*/  FFMA R43, R58.reuse, R43, R13 ;  /* 0x0000002b3a2b7223 */ /* 0x040fe2000000000d */
[C-C-:B------:R-:W-:Y:S01]  /*3a40*/  FFMA R44, R58.reuse, R44, R15.reuse ;  /* 0x0000002c3a2c7223 */ /* 0x140fe2000000000f */
[C---:B------:R-:W-:Y:S01]  /*3a50*/  FFMA R45, R58.reuse, R45, R15 ;  /* 0x0000002d3a2d7223 */ /* 0x040fe2000000000f */
[C-C-:B------:R-:W-:Y:S01]  /*3a60*/  FFMA R46, R58.reuse, R46, R13.reuse ;  /* 0x0000002e3a2e7223 */ /* 0x140fe2000000000d */
[C-C-:B------:R-:W-:Y:S01]  /*3a70*/  FFMA R47, R58.reuse, R47, R13.reuse ;  /* 0x0000002f3a2f7223 */ /* 0x140fe2000000000d */
[C-C-:B------:R-:W-:Y:S01]  /*3a80*/  FFMA R50, R58.reuse, R50, R13.reuse ;  /* 0x000000323a327223 */ /* 0x140fe2000000000d */
[C-C-:B------:R-:W-:Y:S01]  /*3a90*/  FFMA R51, R58.reuse, R51, R13.reuse ;  /* 0x000000333a337223 */ /* 0x140fe2000000000d */
[C---:B------:R-:W-:Y:S01]  /*3aa0*/  FFMA R54, R58.reuse, R54, R13 ;  /* 0x000000363a367223 */ /* 0x040fe2000000000d */
[C-C-:B------:R-:W-:Y:S01]  /*3ab0*/  FFMA R52, R58.reuse, R52, R15.reuse ;  /* 0x000000343a347223 */ /* 0x140fe2000000000f */
[C---:B------:R-:W-:Y:S01]  /*3ac0*/  FFMA R53, R58.reuse, R53, R15 ;  /* 0x000000353a357223 */ /* 0x040fe2000000000f */
[----:B------:R-:W-:Y:S01]  /*3ad0*/  FFMA R13, R58, R55, R13 ;  /* 0x000000373a0d7223 */ /* 0x000fe2000000000d */
[----:B------:R-:W-:-:S02]  /*3ae0*/  IMAD R4, R4, 0x1000, R81 ;  /* 0x0000100004047824 */ /* 0x000fc400078e0251 */
        /* <DEDUP_REMOVED lines=16> */
[----:B------:R-:W-:Y:S01]  /*3bf0*/  LEA R4, R4, UR51, 0x1 ;  /* 0x0000003304047c11 */ /* 0x000fe2000f8e08ff */
[----:B------:R-:W-:Y:S05]  /*3c00*/  WARPSYNC.ALL ;  /* 0x0000000000007948 */ /* 0x000fea0003800000 */
[----:B------:R-:W-:Y:S01]  /*3c10*/  F2FP.BF16.F32.PACK_AB R40, R41, R40 ;  /* 0x000000282928723e */ /* 0x000fe200000010ff */
[----:B------:R-:W-:Y:S01]  /*3c20*/  BSSY B0, `(.L_x_66) ;  /* 0x000001d000007945 */ /* 0x000fe20003800000 */
[----:B------:R-:W-:-:S02]  /*3c30*/  F2FP.BF16.F32.PACK_AB R41, R43, R42 ;  /* 0x0000002a2b29723e */ /* 0x000fc400000010ff */
[----:B------:R-:W-:Y:S02]  /*3c40*/  F2FP.BF16.F32.PACK_AB R48, R49, R48 ;  /* 0x000000303130723e */ /* 0x000fe400000010ff */
[----:B------:R-:W-:Y:S02]  /*3c50*/  F2FP.BF16.F32.PACK_AB R42, R45, R44 ;  /* 0x0000002c2d2a723e */ /* 0x000fe400000010ff */
[----:B------:R-:W-:Y:S02]  /*3c60*/  F2FP.BF16.F32.PACK_AB R43, R47, R46 ;  /* 0x0000002e2f2b723e */ /* 0x000fe400000010ff */
[----:B------:R-:W-:Y:S02]  /*3c70*/  F2FP.BF16.F32.PACK_AB R49, R51, R50 ;  /* 0x000000323331723e */ /* 0x000fe400000010ff */
[----:B------:R-:W-:Y:S01]  /*3c80*/  F2FP.BF16.F32.PACK_AB R50, R53, R52 ;  /* 0x000000343532723e */ /* 0x000fe200000010ff */
[----:B------:R1:W-:Y:S01]  /*3c90*/  STSM.16.M88.4 [R4+0x200], R40 ;  /* 0x0002002804007844 */ /* 0x0003e20000000200 */
[----:B------:R-:W-:-:S02]  /*3ca0*/  F2FP.BF16.F32.PACK_AB R51, R13, R54 ;  /* 0x000000360d33723e */ /* 0x000fc400000010ff */
        /* <DEDUP_REMOVED lines=13> */
[----:B------:R-:W-:Y:S02]  /*3d80*/  UIADD3 UR4, UR4, 0x200, URZ ;  /* 0x0000020004047890 */ /* 0x000fe4000fffe03f */
[----:B------:R-:W-:Y:S01]  /*3d90*/  UIADD3.X UR13, URZ, UR57, URZ, UP0, !UPT ;  /* 0x000000393f0d7290 */ /* 0x000fe200087fe43f */
[----:B------:R-:W-:Y:S01]  /*3da0*/  UMOV UR6, UR42 ;  /* 0x0000002a00067c82 */ /* 0x000fe20008000000 */
[----:B------:R-:W-:-:S07]  /*3db0*/  UMOV UR7, UR43 ;  /* 0x0000002b00077c82 */ /* 0x000fce0008000000 */
[----:B------:R2:W-:Y:S01]  /*3dc0*/  UTMASTG.3D [UR4], [UR12] ;  /* 0x000000040c0073b5 */ /* 0x0005e20008010000 */
[----:B------:R0:W-:Y:S01]  /*3dd0*/  UTMACMDFLUSH ;  /* 0x00000000000079b7 */ /* 0x0001e20000000000 */
[----:B--2---:R-:W-:-:S04]  /*3de0*/  DEPBAR.LE SB0, 0x1 ;  /* 0x000080400000791a */ /* 0x004fc80000000000 */
.L_x_67:
[----:B------:R-:W-:Y:S05]  /*3df0*/  BSYNC B0 ;  /* 0x0000000000007941 */ /* 0x000fea0003800000 */
.L_x_66:
[----:B------:R-:W-:Y:S06]  /*3e00*/  BAR.SYNC.DEFER_BLOCKING 0x1, 0x100 ;  /* 0x0044000000007b1d */ /* 0x000fec0000010000 */
[----:B------:R-:W-:Y:S04]  /*3e10*/  BSSY B0, `(.L_x_68) ;  /* 0x0000009000007945 */ /* 0x000fe80003800000 */
[----:B------:R-:W-:Y:S05]  /*3e20*/  @!P0 BRA `(.L_x_69) ;  /* 0x00000000001c8947 */ /* 0x000fea0003800000 */
[----:B------:R-:W-:-:S13]  /*3e30*/  ISETP.NE.AND P0, PT, R71, 0x3, PT ;  /* 0x000000034700780c */ /* 0x000fda0003f05270 */
[----:B------:R-:W-:Y:S05]  /*3e40*/  @!P0 BRA `(.L_x_70) ;  /* 0x0000000000048947 */ /* 0x000fea0003800000 */
[----:B------:R-:W-:Y:S01]  /*3e50*/  BPT.TRAP 0x1 ;  /* 0x000000040000795c */ /* 0x000fe20000300000 */
.L_x_70:
[----:B------:R-:W-:-:S04]  /*3e60*/  ULEA UR4, UR36, UR51, 0x3 ;  /* 0x0000003324047291 */ /* 0x000fc8000f8e183f */
[----:B------:R-:W-:-:S04]  /*3e70*/  UIADD3 UR4, UR4, 0x98, URZ ;  /* 0x0000009804047890 */ /* 0x000fc8000fffe03f */
[----:B------:R-:W-:-:S09]  /*3e80*/  UPRMT UR4, UR50, 0x654, UR4 ;  /* 0x0000065432047896 */ /* 0x000fd20008000004 */
[----:B------:R-:W-:Y:S03]  /*3e90*/  SYNCS.ARRIVE.TRANS64.RED.A1T0 RZ, [UR4], RZ ;  /* 0x000000ffffff79a7 */ /* 0x000fe60008100404 */
.L_x_69:
[----:B------:R-:W-:Y:S05]  /*3ea0*/  BSYNC B0 ;  /* 0x0000000000007941 */ /* 0x000fea0003800000 */
.L_x_68:
[----:B------:R-:W-:Y:S01]  /*3eb0*/  IADD3 R16, P0, R16, UR52, RZ ;  /* 0x0000003410107c10 */ /* 0x000fe2000ff1e0ff */
[----:B------:R-:W-:Y:S01]  /*3ec0*/  ULDC.64 UR4, c[0x0][0x8f8] ;  /* 0x00023e0000047ab9 */ /* 0x000fe20000000a00 */
[----:B------:R-:W-:Y:S01]  /*3ed0*/  UIADD3 UR36, UR36, 0x1, URZ ;  /* 0x0000000124247890 */ /* 0x000fe2000fffe03f */
[----:B-1----:R-:W-:Y:S01]  /*3ee0*/  PRMT R4, RZ, 0x7610, R4 ;  /* 0x00007610ff047816 */ /* 0x002fe20000000004 */
[----:B------:R-:W-:Y:S01]  /*3ef0*/  UMOV UR43, 0xffffffff ;  /* 0xffffffff002b7882 */ /* 0x000fe20000000000 */
[----:B------:R-:W-:Y:S01]  /*3f00*/  IADD3.X R17, R17, UR45, RZ, P0, !PT ;  /* 0x0000002d11117c10 */ /* 0x000fe200087fe4ff */
[----:B------:R-:W-:Y:S01]  /*3f10*/  UISETP.NE.AND UP0, UPT, UR36, 0x3, UPT ;  /* 0x000000032400788c */ /* 0x000fe2000bf05270 */
[----:B------:R-:W-:Y:S01]  /*3f20*/  ISETP.GE.U32.AND P0, PT, R16, UR4, PT ;  /* 0x0000000410007c0c */ /* 0x000fe2000bf06070 */
[----:B------:R-:W-:Y:S02]  /*3f30*/  IMAD.MOV.U32 R62, RZ, RZ, -0x1 ;  /* 0xffffffffff3e7424 */ /* 0x000fe400078e00ff */
[----:B------:R-:W-:Y:S01]  /*3f40*/  USEL UR36, UR36, URZ, UP0 ;  /* 0x0000003f24247287 */ /* 0x000fe20008000000 */
[----:B------:R-:W-:Y:S01]  /*3f50*/  ISETP.GE.U32.AND.EX P0, PT, R17, UR5, PT, P0 ;  /* 0x0000000511007c0c */ /* 0x000fe2000bf06100 */
[----:B------:R-:W-:-:S12]  /*3f60*/  IMAD.MOV.U32 R64, RZ, RZ, -0x1 ;  /* 0xffffffffff407424 */ /* 0x000fd800078e00ff */
[----:B------:R-:W-:Y:S05]  /*3f70*/  @P0 BRA `(.L_x_71) ;  /* 0x0000000400600947 */ /* 0x000fea0003800000 */
[----:B------:R-:W1:Y:S01]  /*3f80*/  LDC.64 R10, c[0x0][0x8d0] ;  /* 0x00023400ff0a7b82 */ /* 0x000e620000000a00 */
[----:B------:R-:W2:Y:S01]  /*3f90*/  S2R R23, SR_CTAID.X ;  /* 0x0000000000177919 */ /* 0x000ea20000002500 */
[----:B------:R-:W-:Y:S02]  /*3fa0*/  IMAD.MOV.U32 R8, RZ, RZ, R16 ;  /* 0x000000ffff087224 */ /* 0x000fe400078e0010 */
[----:B------:R-:W-:-:S04]  /*3fb0*/  IMAD.MOV.U32 R9, RZ, RZ, R17 ;  /* 0x000000ffff097224 */ /* 0x000fc800078e0011 */
[----:B------:R-:W3:Y:S08]  /*3fc0*/  LDC R12, c[0x0][0x8d8] ;  /* 0x00023600ff0c7b82 */ /* 0x000ef00000000800 */
[----:B------:R-:W4:Y:S01]  /*3fd0*/  LDC.64 R20, c[0x0][0x8c8] ;  /* 0x00023200ff147b82 */ /* 0x000f220000000a00 */
[----:B-1----:R-:W-:-:S04]  /*3fe0*/  ISETP.NE.U32.AND P0, PT, R10, RZ, PT ;  /* 0x000000ff0a00720c */ /* 0x002fc80003f05070 */
[----:B------:R-:W-:-:S13]  /*3ff0*/  ISETP.NE.AND.EX P0, PT, R11, RZ, PT, P0 ;  /* 0x000000ff0b00720c */ /* 0x000fda0003f05300 */
[----:B--234-:R-:W-:Y:S05]  /*4000*/  @!P0 BRA `(.L_x_72) ;  /* 0x0000000000288947 */ /* 0x01cfea0003800000 */
        /* <DEDUP_REMOVED lines=10> */
.L_x_72:
[----:B------:R-:W1:Y:S01]  /*40b0*/  S2R R24, SR_CTAID.Y ;  /* 0x0000000000187919 */ /* 0x000e620000002600 */
[-CC-:B------:R-:W-:Y:S01]  /*40c0*/  SHF.R.U64 R31, R8, R12.reuse, R9.reuse ;  /* 0x0000000c081f7219 */ /* 0x180fe20000001209 */
[----:B------:R-:W2:Y:S01]  /*40d0*/  LDC.64 R14, c[0x0][0x8e8] ;  /* 0x00023a00ff0e7b82 */ /* 0x000ea20000000a00 */
[----:B------:R-:W-:Y:S01]  /*40e0*/  SHF.R.U32.HI R4, RZ, R12, R9 ;  /* 0x0000000cff047219 */ /* 0x000fe20000011609 */
[----:B------:R-:W-:Y:S01]  /*40f0*/  ULDC UR4, c[0x0][0x150] ;  /* 0x0000540000047ab9 */ /* 0x000fe20000000800 */
[----:B------:R-:W-:Y:S01]  /*4100*/  IADD3 R7, P0, RZ, -R31, RZ ;  /* 0x8000001fff077210 */ /* 0x000fe20007f1e0ff */
[----:B------:R-:W-:Y:S01]  /*4110*/  IMAD.MOV.U32 R11, RZ, RZ, -0x1 ;  /* 0xffffffffff0b7424 */ /* 0x000fe200078e00ff */
[----:B------:R-:W-:-:S03]  /*4120*/  I2FP.F32.U32 R9, R23 ;  /* 0x0000001700097245 */ /* 0x000fc60000201000 */
[----:B------:R-:W3:Y:S01]  /*4130*/  LDC R8, c[0x0][0x8c0] ;  /* 0x00023000ff087b82 */ /* 0x000ee20000000800 */
[----:B------:R-:W-:Y:S02]  /*4140*/  IMAD.X R5, RZ, RZ, ~R4, P0 ;  /* 0x000000ffff057224 */ /* 0x000fe400000e0e04 */
[----:B------:R-:W-:Y:S01]  /*4150*/  FMUL R9, R9, UR4 ;  /* 0x0000000409097c20 */ /* 0x000fe20008400000 */
[----:B------:R-:W-:Y:S01]  /*4160*/  ULDC UR4, c[0x0][0x154] ;  /* 0x0000550000047ab9 */ /* 0x000fe20000000800 */
[-C--:B------:R-:W-:Y:S02]  /*4170*/  IMAD R6, R5, R20.reuse, RZ ;  /* 0x0000001405067224 */ /* 0x080fe400078e02ff */
[C---:B------:R-:W-:Y:S01]  /*4180*/  IMAD.WIDE.U32 R4, R7.reuse, R20, R16 ;  /* 0x0000001407047225 */ /* 0x040fe200078e0010 */
[----:B------:R-:W4:Y:S01]  /*4190*/  LDC R26, c[0x0][0x900] ;  /* 0x00024000ff1a7b82 */ /* 0x000f220000000800 */
[----:B------:R-:W5:Y:S02]  /*41a0*/  F2I.U32.TRUNC.NTZ R9, R9 ;  /* 0x0000000900097305 */ /* 0x000f64000020f000 */
[----:B------:R-:W-:-:S04]  /*41b0*/  IMAD R7, R7, R21, R6 ;  /* 0x0000001507077224 */ /* 0x000fc800078e0206 */
[----:B------:R-:W-:Y:S01]  /*41c0*/  IMAD.IADD R5, R5, 0x1, R7 ;  /* 0x0000000105057824 */ /* 0x000fe200078e0207 */
[----:B------:R-:W4:Y:S01]  /*41d0*/  LDC R20, c[0x0][0x8b0] ;  /* 0x00022c00ff147b82 */ /* 0x000f220000000800 */
[----:B--2---:R-:W-:-:S04]  /*41e0*/  ISETP.NE.U32.AND P0, PT, R14, RZ, PT ;  /* 0x000000ff0e00720c */ /* 0x004fc80003f05070 */
[----:B------:R-:W-:-:S03]  /*41f0*/  ISETP.NE.AND.EX P0, PT, R15, RZ, PT, P0 ;  /* 0x000000ff0f00720c */ /* 0x000fc60003f05300 */
[----:B------:R-:W2:Y:S01]  /*4200*/  LDC R6, c[0x0][0x144] ;  /* 0x00005100ff067b82 */ /* 0x000ea20000000800 */
[----:B---3--:R-:W-:Y:S01]  /*4210*/  SHF.R.U64 R12, R4, R8, R5 ;  /* 0x00000008040c7219 */ /* 0x008fe20000001205 */
[----:B-----5:R-:W-:Y:S01]  /*4220*/  IMAD.MOV R9, RZ, RZ, -R9 ;  /* 0x000000ffff097224 */ /* 0x020fe200078e0a09 */
[----:B-1----:R-:W-:Y:S02]  /*4230*/  I2FP.F32.U32 R4, R24 ;  /* 0x0000001800047245 */ /* 0x002fe40000201000 */
[----:B------:R-:W-:-:S03]  /*4240*/  SHF.R.U32.HI R5, RZ, R8, R5 ;  /* 0x00000008ff057219 */ /* 0x000fc60000011605 */
[----:B------:R-:W1:Y:S01]  /*4250*/  LDC R21, c[0x0][0x148] ;  /* 0x00005200ff157b82 */ /* 0x000e620000000800 */
[----:B------:R-:W-:Y:S01]  /*4260*/  FMUL R7, R4, UR4 ;  /* 0x0000000404077c20 */ /* 0x000fe20008400000 */
[----:B----4-:R-:W-:-:S04]  /*4270*/  SHF.L.U32 R11, R11, R26, RZ ;  /* 0x0000001a0b0b7219 */ /* 0x010fc800000006ff */
[----:B------:R-:W-:Y:S02]  /*4280*/  LOP3.LUT R27, RZ, R11, RZ, 0x33, !PT ;  /* 0x0000000bff1b7212 */ /* 0x000fe400078e33ff */
[----:B------:R-:W3:Y:S01]  /*4290*/  LDC R25, c[0x0][0x8a8] ;  /* 0x00022a00ff197b82 */ /* 0x000ee20000000800 */
[-CC-:B------:R-:W-:Y:S02]  /*42a0*/  SHF.R.U64 R10, R12, R20.reuse, R5.reuse ;  /* 0x000000140c0a7219 */ /* 0x180fe40000001205 */
[----:B------:R-:W-:Y:S02]  /*42b0*/  SHF.R.U32.HI R5, RZ, R20, R5 ;  /* 0x00000014ff057219 */ /* 0x000fe40000011605 */
[----:B------:R4:W1:Y:S02]  /*42c0*/  F2I.U32.TRUNC.NTZ R20, R7 ;  /* 0x0000000700147305 */ /* 0x000864000020f000 */
[-CC-:B------:R-:W-:Y:S01]  /*42d0*/  SHF.R.U64 R13, R10, R26.reuse, R5.reuse ;  /* 0x0000001a0a0d7219 */ /* 0x180fe20000001205 */
[----:B------:R-:W1:Y:S01]  /*42e0*/  LDC R28, c[0x0][0x8f0] ;  /* 0x00023c00ff1c7b82 */ /* 0x000e620000000800 */
[-C--:B------:R-:W-:Y:S01]  /*42f0*/  SHF.R.U32.HI R5, RZ, R26.reuse, R5 ;  /* 0x0000001aff057219 */ /* 0x080fe20000011605 */
[----:B--2---:R-:W-:Y:S01]  /*4300*/  IMAD R23, R6, R9, R23 ;  /* 0x0000000906177224 */ /* 0x004fe200078e0217 */
[----:B------:R-:W-:Y:S01]  /*4310*/  SHF.L.U32 R26, R3, R26, RZ ;  /* 0x0000001a031a7219 */ /* 0x000fe200000006ff */
[----:B------:R-:W-:-:S04]  /*4320*/  IMAD.MOV.U32 R4, RZ, RZ, R13 ;  /* 0x000000ffff047224 */ /* 0x000fc800078e000d */
[----:B------:R-:W2:Y:S08]  /*4330*/  LDC R29, c[0x0][0x8e0] ;  /* 0x00023800ff1d7b82 */ /* 0x000eb00000000800 */
[----:B------:R-:W1:Y:S01]  /*4340*/  LDC R30, c[0x0][0x8b8] ;  /* 0x00022e00ff1e7b82 */ /* 0x000e620000000800 */
[----:B----4-:R-:W-:Y:S05]  /*4350*/  @!P0 BRA `(.L_x_73) ;  /* 0x0000000000288947 */ /* 0x010fea0003800000 */
[----:B------:R-:W4:Y:S02]  /*4360*/  LDC R4, c[0x0][0x8f4] ;  /* 0x00023d00ff047b82 */ /* 0x000f240000000800 */
[----:B----4-:R-:W-:-:S05]  /*4370*/  IADD3 R3, P0, R13, R4, RZ ;  /* 0x000000040d037210 */ /* 0x010fca0007f1e0ff */
        /* <DEDUP_REMOVED lines=8> */
.L_x_73:
[----:B------:R-:W-:Y:S01]  /*4400*/  ISETP.NE.AND P0, PT, R2, 0x1, PT ;  /* 0x000000010200780c */ /* 0x000fe20003f05270 */
[----:B-1----:R-:W-:Y:S01]  /*4410*/  IMAD.MOV R20, RZ, RZ, -R20 ;  /* 0x000000ffff147224 */ /* 0x002fe200078e0a14 */
[----:B------:R-:W-:Y:S01]  /*4420*/  SHF.R.U64 R3, R4, R28, R5 ;  /* 0x0000001c04037219 */ /* 0x000fe20000001205 */
[----:B---3--:R-:W-:Y:S01]  /*4430*/  VIADD R5, R25, 0xffffffff ;  /* 0xffffffff19057836 */ /* 0x008fe20000000000 */
[----:B------:R-:W-:Y:S02]  /*4440*/  LOP3.LUT R62, R10, R27, RZ, 0xc0, !PT ;  /* 0x0000001b0a3e7212 */ /* 0x000fe400078ec0ff */
[----:B------:R-:W-:Y:S01]  /*4450*/  R2UR UR43, R31 ;  /* 0x000000001f2b72ca */ /* 0x000fe200000e0000 */
[----:B------:R-:W-:Y:S01]  /*4460*/  IMAD.MOV R4, RZ, RZ, -R3 ;  /* 0x000000ffff047224 */ /* 0x000fe200078e0a03 */
[----:B------:R-:W-:Y:S01]  /*4470*/  LOP3.LUT R12, R12, R5, RZ, 0xc0, !PT ;  /* 0x000000050c0c7212 */ /* 0x000fe200078ec0ff */
[----:B------:R-:W-:Y:S02]  /*4480*/  IMAD R62, R26, R3, R62 ;  /* 0x000000031a3e7224 */ /* 0x000fe400078e023e */
[----:B--2---:R-:W-:-:S02]  /*4490*/  IMAD R3, R4, R29, R13 ;  /* 0x0000001d04037224 */ /* 0x004fc400078e020d */
[----:B------:R-:W-:Y:S02]  /*44a0*/  @P0 IMAD R23, R21, R20, R24 ;  /* 0x0000001415170224 */ /* 0x000fe400078e0218 */
[----:B------:R-:W-:Y:S02]  /*44b0*/  IMAD R3, R3, R25, R12 ;  /* 0x0000001903037224 */ /* 0x000fe400078e020c */
[----:B------:R-:W-:Y:S02]  /*44c0*/  IMAD R62, R62, R30, R23 ;  /* 0x0000001e3e3e7224 */ /* 0x000fe400078e0217 */
[----:B------:R-:W-:-:S03]  /*44d0*/  IMAD.MOV.U32 R4, RZ, RZ, 0x1 ;  /* 0x00000001ff047424 */ /* 0x000fc600078e00ff */
[----:B------:R-:W-:Y:S02]  /*44e0*/  SEL R64, R3, R62, !P0 ;  /* 0x0000003e03407207 */ /* 0x000fe40004000000 */
[----:B------:R-:W-:-:S07]  /*44f0*/  SEL R62, R62, R3, !P0 ;  /* 0x000000033e3e7207 */ /* 0x000fce0004000000 */
.L_x_71:
[----:B------:R-:W-:Y:S01]  /*4500*/  UIADD3 UR47, UR10, 0x1, URZ ;  /* 0x000000010a2f7890 */ /* 0x000fe2000fffe03f */
[----:B------:R-:W-:Y:S01]  /*4510*/  LOP3.LUT P0, RZ, R4, 0xff, RZ, 0xc0, !PT ;  /* 0x000000ff04ff7812 */ /* 0x000fe2000780c0ff */
[----:B------:R-:W-:Y:S01]  /*4520*/  ULOP3.LUT UR39, UR8, 0x7, URZ, 0xc0, !UPT ;  /* 0x0000000708277892 */ /* 0x000fe2000f8ec03f */
[----:B------:R-:W-:Y:S01]  /*4530*/  IMAD.MOV.U32 R63, RZ, RZ, R0 ;  /* 0x000000ffff3f7224 */ /* 0x000fe200078e0000 */
[----:B------:R-:W-:Y:S02]  /*4540*/  UISETP.NE.AND UP0, UPT, UR47, 0x3, UPT ;  /* 0x000000032f00788c */ /* 0x000fe4000bf05270 */
[----:B------:R-:W-:Y:S02]  /*4550*/  UIADD3 UR37, UR37, 0x2, URZ ;  /* 0x0000000225257890 */ /* 0x000fe4000fffe03f */
[----:B------:R-:W-:Y:S02]  /*4560*/  USEL UR48, URZ, 0x1, UP0 ;  /* 0x000000013f307887 */ /* 0x000fe40008000000 */
[----:B------:R-:W-:-:S02]  /*4570*/  USEL UR47, UR47, URZ, UP0 ;  /* 0x0000003f2f2f7287 */ /* 0x000fc40008000000 */
[----:B------:R-:W-:Y:S02]  /*4580*/  ULOP3.LUT UR48, UR9, UR48, URZ, 0x3c, !UPT ;  /* 0x0000003009307292 */ /* 0x000fe4000f8e3c3f */
[----:B------:R-:W-:Y:S10]  /*4590*/  @P0 BRA `(.L_x_74) ;  /* 0xffffffcc00dc0947 */ /* 0x000ff4000383ffff */
[----:B------:R-:W-:-:S13]  /*45a0*/  PLOP3.LUT P0, PT, PT, PT, PT, 0x8, 0x0 ;  /* 0x000000000000781c */ /* 0x000fda0003f0e170 */
.L_x_18:
[----:B------:R-:W-:Y:S05]  /*45b0*/  @P0 BRA `(.L_x_10) ;  /* 0x0000002800e80947 */ /* 0x000fea0003800000 */
[----:B------:R-:W-:Y:S01]  /*45c0*/  ULDC.64 UR6, c[0x0][0x588] ;  /* 0x0001620000067ab9 */ /* 0x000fe20000000a00 */
[----:B------:R-:W-:Y:S01]  /*45d0*/  ISETP.NE.U32.AND P1, PT, R77, RZ, PT ;  /* 0x000000ff4d00720c */ /* 0x000fe20003f25070 */
[----:B------:R-:W-:-:S04]  /*45e0*/  DEPBAR.LE SB0, 0x0 ;  /* 0x000080000000791a */ /* 0x000fc80000000000 */
[----:B------:R-:W-:Y:S01]  /*45f0*/  ISETP.NE.U32.AND P0, PT, RZ, UR6, PT ;  /* 0x00000006ff007c0c */ /* 0x000fe2000bf05070 */
[----:B------:R-:W-:Y:S01]  /*4600*/  BSSY B0, `(.L_x_75) ;  /* 0x0000015000007945 */ /* 0x000fe20003800000 */
[----:B------:R-:W-:Y:S02]  /*4610*/  ISETP.NE.AND.EX P1, PT, R79, RZ, PT, P1 ;  /* 0x000000ff4f00720c */ /* 0x000fe40003f25310 */
[----:B------:R-:W-:-:S13]  /*4620*/  ISETP.NE.AND.EX P0, PT, RZ, UR7, PT, P0 ;  /* 0x00000007ff007c0c */ /* 0x000fda000bf05300 */
[----:B------:R-:W-:Y:S05]  /*4630*/  @P0 BRA P1, `(.L_x_76) ;  /* 0x0000000000440947 */ /* 0x000fea0000800000 */
[----:B------:R-:W-:-:S04]  /*4640*/  ISETP.NE.U32.AND P0, PT, R77, RZ, PT ;  /* 0x000000ff4d00720c */ /* 0x000fc80003f05070 */
[----:B------:R-:W-:-:S13]  /*4650*/  ISETP.NE.AND.EX P0, PT, R79, RZ, PT, P0 ;  /* 0x000000ff4f00720c */ /* 0x000fda0003f05300 */
[----:B------:R-:W-:Y:S05]  /*4660*/  @!P0 BRA `(.L_x_77) ;  /* 0x00000000002c8947 */ /* 0x000fea0003800000 */
[----:B------:R-:W-:-:S13]  /*4670*/  LOP3.LUT P0, RZ, R56, 0xff, RZ, 0xc0, !PT ;  /* 0x000000ff38ff7812 */ /* 0x000fda000780c0ff */
[----:B------:R-:W-:Y:S05]  /*4680*/  @!P0 BRA `(.L_x_78) ;  /* 0x0000000000108947 */ /* 0x000fea0003800000 */
[----:B-----5:R-:W-:-:S13]  /*4690*/  FSETP.NEU.AND P0, PT, R57, RZ, PT ;  /* 0x000000ff3900720b */ /* 0x020fda0003f0d000 */
[----:B------:R-:W-:Y:S05]  /*46a0*/  @!P0 BREAK B0 ;  /* 0x0000000000008942 */ /* 0x000fea0003800000 */
[----:B------:R-:W-:Y:S05]  /*46b0*/  @P0 BRA `(.L_x_76) ;  /* 0x0000000000240947 */ /* 0x000fea0003800000 */
[----:B------:R-:W-:Y:S05]  /*46c0*/  BRA `(.L_x_10) ;  /* 0x0000002800a47947 */ /* 0x000fea0003800000 */
.L_x_78:
[----:B------:R-:W-:-:S04]  /*46d0*/  ISETP.NE.U32.AND P0, PT, RZ, UR6, PT ;  /* 0x00000006ff007c0c */ /* 0x000fc8000bf05070 */
[----:B------:R-:W-:-:S13]  /*46e0*/  ISETP.NE.AND.EX P0, PT, RZ, UR7, PT, P0 ;  /* 0x00000007ff007c0c */ /* 0x000fda000bf05300 */
[----:B------:R-:W-:Y:S05]  /*46f0*/  @!P0 BREAK B0 ;  /* 0x0000000000008942 */ /* 0x000fea0003800000 */
[----:B------:R-:W-:Y:S05]  /*4700*/  @P0 BRA `(.L_x_76) ;  /* 0x0000000000100947 */ /* 0x000fea0003800000 */
[----:B------:R-:W-:Y:S05]  /*4710*/  BRA `(.L_x_10) ;  /* 0x0000002800907947 */ /* 0x000fea0003800000 */
.L_x_77:
[----:B-----5:R-:W-:-:S13]  /*4720*/  FSETP.NEU.AND P0, PT, R57, RZ, PT ;  /* 0x000000ff3900720b */ /* 0x020fda0003f0d000 */
[----:B------:R-:W-:Y:S05]  /*4730*/  @!P0 BREAK B0 ;  /* 0x0000000000008942 */ /* 0x000fea0003800000 */
[----:B------:R-:W-:Y:S05]  /*4740*/  @!P0 BRA `(.L_x_10) ;  /* 0x0000002800848947 */ /* 0x000fea0003800000 */
.L_x_76:
[----:B------:R-:W-:Y:S05]  /*4750*/  BSYNC B0 ;  /* 0x0000000000007941 */ /* 0x000fea0003800000 */
.L_x_75:
[----:B------:R-:W-:-:S04]  /*4760*/  LOP3.LUT R19, R19, 0x1, RZ, 0xfc, !PT ;  /* 0x0000000113137812 */ /* 0x000fc800078efcff */
[----:B------:R-:W-:-:S13]  /*4770*/  ISETP.NE.AND P0, PT, R19, 0x3, PT ;  /* 0x000000031300780c */ /* 0x000fda0003f05270 */
[----:B------:R-:W-:Y:S05]  /*4780*/  @!P0 BRA `(.L_x_79) ;  /* 0x0000000000048947 */ /* 0x000fea0003800000 */
[----:B------:R-:W-:Y:S01]  /*4790*/  BPT.TRAP 0x1 ;  /* 0x000000040000795c */ /* 0x000fe20000300000 */
.L_x_79:
[----:B------:R-:W3:Y:S01]  /*47a0*/  S2UR UR5, SR_CgaCtaId ;  /* 0x00000000000579c3 */ /* 0x000ee20000008800 */
[----:B------:R-:W-:Y:S02]  /*47b0*/  UMOV UR4, 0x400 ;  /* 0x0000040000047882 */ /* 0x000fe40000000000 */
[----:B---3--:R-:W-:-:S04]  /*47c0*/  ULEA UR4, UR5, UR4, 0x18 ;  /* 0x0000000405047291 */ /* 0x008fc8000f8ec03f */
[----:B------:R-:W-:-:S04]  /*47d0*/  ULEA UR4, UR36, UR4, 0x3 ;  /* 0x0000000424047291 */ /* 0x000fc8000f8e183f */
[----:B------:R-:W-:-:S04]  /*47e0*/  UIADD3 UR4, UR4, 0x98, URZ ;  /* 0x0000009804047890 */ /* 0x000fc8000fffe03f */
[----:B------:R-:W-:-:S09]  /*47f0*/  UPRMT UR4, UR5, 0x654, UR4 ;  /* 0x0000065405047896 */ /* 0x000fd20008000004 */
[----:B------:R-:W-:Y:S01]  /*4800*/  SYNCS.ARRIVE.TRANS64.RED.A1T0 RZ, [UR4], RZ ;  /* 0x000000ffffff79a7 */ /* 0x000fe20008100404 */
[----:B------:R-:W-:Y:S05]  /*4810*/  BRA `(.L_x_10) ;  /* 0x0000002800507947 */ /* 0x000fea0003800000 */
.L_x_9:
[----:B------:R-:W-:Y:S01]  /*4820*/  ULDC.64 UR4, c[0x0][0x8f8] ;  /* 0x00023e0000047ab9 */ /* 0x000fe20000000a00 */
[----:B------:R-:W-:Y:S01]  /*4830*/  PRMT R11, RZ, 0x7610, R11 ;  /* 0x00007610ff0b7816 */ /* 0x000fe2000000000b */
[----:B------:R-:W-:Y:S01]  /*4840*/  IMAD.MOV.U32 R13, RZ, RZ, -0x1 ;  /* 0xffffffffff0d7424 */ /* 0x000fe200078e00ff */
[----:B------:R-:W-:Y:S01]  /*4850*/  ISETP.GE.U32.AND P0, PT, R16, UR4, PT ;  /* 0x0000000410007c0c */ /* 0x000fe2000bf06070 */
[----:B------:R-:W-:Y:S02]  /*4860*/  IMAD.MOV.U32 R7, RZ, RZ, -0x1 ;  /* 0xffffffffff077424 */ /* 0x000fe400078e00ff */
[----:B------:R-:W-:Y:S01]  /*4870*/  IMAD.MOV.U32 R6, RZ, RZ, -0x1 ;  /* 0xffffffffff067424 */ /* 0x000fe200078e00ff */
[----:B------:R-:W-:-:S13]  /*4880*/  ISETP.GE.U32.AND.EX P0, PT, R17, UR5, PT, P0 ;  /* 0x0000000511007c0c */ /* 0x000fda000bf06100 */
        /* <DEDUP_REMOVED lines=19> */
.L_x_81:
[-CC-:B------:R-:W-:Y:S01]  /*49c0*/  SHF.R.U64 R20, R14, R24.reuse, R15.reuse ;  /* 0x000000180e147219 */ /* 0x180fe2000000120f */
[----:B------:R-:W1:Y:S01]  /*49d0*/  LDC R28, c[0x0][0x8c0] ;  /* 0x00023000ff1c7b82 */ /* 0x000e620000000800 */
[----:B------:R-:W-:Y:S01]  /*49e0*/  SHF.R.U32.HI R6, RZ, R24, R15 ;  /* 0x00000018ff067219 */ /* 0x000fe2000001160f */
[----:B------:R-:W-:Y:S01]  /*49f0*/  ULDC UR4, c[0x0][0x150] ;  /* 0x0000540000047ab9 */ /* 0x000fe20000000800 */
[----:B------:R-:W-:Y:S01]  /*4a00*/  IADD3 R9, P0, RZ, -R20, RZ ;  /* 0x80000014ff097210 */ /* 0x000fe20007f1e0ff */
[----:B------:R-:W-:Y:S01]  /*4a10*/  IMAD.MOV.U32 R13, RZ, RZ, -0x1 ;  /* 0xffffffffff0d7424 */ /* 0x000fe200078e00ff */
[----:B------:R-:W-:-:S03]  /*4a20*/  I2FP.F32.U32 R11, R8 ;  /* 0x00000008000b7245 */ /* 0x000fc60000201000 */
[----:B------:R-:W2:Y:S01]  /*4a30*/  LDC.64 R30, c[0x0][0x8e8] ;  /* 0x00023a00ff1e7b82 */ /* 0x000ea20000000a00 */
[----:B------:R-:W-:Y:S02]  /*4a40*/  IMAD.X R7, RZ, RZ, ~R6, P0 ;  /* 0x000000ffff077224 */ /* 0x000fe400000e0e06 */
[----:B------:R-:W-:Y:S01]  /*4a50*/  FMUL R11, R11, UR4 ;  /* 0x000000040b0b7c20 */ /* 0x000fe20008400000 */
[----:B------:R-:W-:Y:S01]  /*4a60*/  ULDC UR4, c[0x0][0x154] ;  /* 0x0000550000047ab9 */ /* 0x000fe20000000800 */
[-C--:B------:R-:W-:Y:S02]  /*4a70*/  IMAD R12, R7, R26.reuse, RZ ;  /* 0x0000001a070c7224 */ /* 0x080fe400078e02ff */
[C---:B------:R-:W-:Y:S01]  /*4a80*/  IMAD.WIDE.U32 R6, R9.reuse, R26, R16 ;  /* 0x0000001a09067225 */ /* 0x040fe200078e0010 */
[----:B------:R-:W3:Y:S01]  /*4a90*/  LDC R24, c[0x0][0x8b0] ;  /* 0x00022c00ff187b82 */ /* 0x000ee20000000800 */
[----:B------:R-:W4:Y:S02]  /*4aa0*/  F2I.U32.TRUNC.NTZ R11, R11 ;  /* 0x0000000b000b7305 */ /* 0x000f24000020f000 */
[----:B------:R-:W-:-:S04]  /*4ab0*/  IMAD R9, R9, R27, R12 ;  /* 0x0000001b09097224 */ /* 0x000fc800078e020c */
[----:B------:R-:W-:Y:S01]  /*4ac0*/  IMAD.IADD R7, R7, 0x1, R9 ;  /* 0x0000000107077824 */ /* 0x000fe200078e0209 */
[----:B------:R-:W3:Y:S04]  /*4ad0*/  LDC R25, c[0x0][0x148] ;  /* 0x00005200ff197b82 */ /* 0x000ee80000000800 */
[----:B-1----:R-:W-:Y:S02]  /*4ae0*/  SHF.R.U64 R14, R6, R28, R7 ;  /* 0x0000001c060e7219 */ /* 0x002fe40000001207 */
[----:B------:R-:W-:Y:S02]  /*4af0*/  I2FP.F32.U32 R6, R10 ;  /* 0x0000000a00067245 */ /* 0x000fe40000201000 */
[----:B------:R-:W1:Y:S01]  /*4b00*/  LDC R9, c[0x0][0x144] ;  /* 0x00005100ff097b82 */ /* 0x000e620000000800 */
[----:B--2---:R-:W-:Y:S01]  /*4b10*/  ISETP.NE.U32.AND P0, PT, R30, RZ, PT ;  /* 0x000000ff1e00720c */ /* 0x004fe20003f05070 */
[----:B----4-:R-:W-:Y:S01]  /*4b20*/  IMAD.MOV R11, RZ, RZ, -R11 ;  /* 0x000000ffff0b7224 */ /* 0x010fe200078e0a0b */
[----:B------:R-:W-:Y:S01]  /*4b30*/  SHF.R.U32.HI R7, RZ, R28, R7 ;  /* 0x0000001cff077219 */ /* 0x000fe20000011607 */
[----:B------:R-:W-:Y:S01]  /*4b40*/  FMUL R12, R6, UR4 ;  /* 0x00000004060c7c20 */ /* 0x000fe20008400000 */
[----:B------:R-:W-:Y:S01]  /*4b50*/  ISETP.NE.AND.EX P0, PT, R31, RZ, PT, P0 ;  /* 0x000000ff1f00720c */ /* 0x000fe20003f05300 */
[----:B------:R-:W-:-:S02]  /*4b60*/  ULDC UR4, c[0x0][0x900] ;  /* 0x0002400000047ab9 */ /* 0x000fc40000000800 */
[----:B------:R-:W2:Y:S01]  /*4b70*/  LDC R26, c[0x0][0x8a8] ;  /* 0x00022a00ff1a7b82 */ /* 0x000ea20000000800 */
[-CC-:B---3--:R-:W-:Y:S02]  /*4b80*/  SHF.R.U64 R21, R14, R24.reuse, R7.reuse ;  /* 0x000000180e157219 */ /* 0x188fe40000001207 */
[----:B------:R-:W-:Y:S02]  /*4b90*/  SHF.R.U32.HI R6, RZ, R24, R7 ;  /* 0x00000018ff067219 */ /* 0x000fe40000011607 */
[----:B------:R3:W4:Y:S01]  /*4ba0*/  F2I.U32.TRUNC.NTZ R24, R12 ;  /* 0x0000000c00187305 */ /* 0x000722000020f000 */
[----:B------:R-:W-:Y:S02]  /*4bb0*/  SHF.L.U32 R32, R13, UR4, RZ ;  /* 0x000000040d207c19 */ /* 0x000fe400080006ff */
[----:B------:R-:W2:Y:S01]  /*4bc0*/  LDC R27, c[0x0][0x8f0] ;  /* 0x00023c00ff1b7b82 */ /* 0x000ea20000000800 */
[--C-:B------:R-:W-:Y:S02]  /*4bd0*/  SHF.R.U64 R23, R21, UR4, R6.reuse ;  /* 0x0000000415177c19 */ /* 0x100fe40008001206 */
[----:B------:R-:W-:-:S03]  /*4be0*/  SHF.R.U32.HI R7, RZ, UR4, R6 ;  /* 0x00000004ff077c19 */ /* 0x000fc60008011606 */
[----:B------:R-:W-:Y:S02]  /*4bf0*/  IMAD.MOV.U32 R6, RZ, RZ, R23 ;  /* 0x000000ffff067224 */ /* 0x000fe400078e0017 */
[----:B------:R-:W2:Y:S01]  /*4c00*/  LDC R29, c[0x0][0x8e0] ;  /* 0x00023800ff1d7b82 */ /* 0x000ea20000000800 */
[----:B-1----:R-:W-:-:S07]  /*4c10*/  IMAD R28, R9, R11, R8 ;  /* 0x0000000b091c7224 */ /* 0x002fce00078e0208 */
[----:B------:R-:W1:Y:S01]  /*4c20*/  LDC R33, c[0x0][0x8b8] ;  /* 0x00022e00ff217b82 */ /* 0x000e620000000800 */
[----:B---34-:R-:W-:Y:S05]  /*4c30*/  @!P0 BRA `(.L_x_82) ;  /* 0x0000000000288947 */ /* 0x018fea0003800000 */
        /* <DEDUP_REMOVED lines=10> */
.L_x_82:
[----:B------:R-:W-:Y:S01]  /*4ce0*/  ISETP.NE.AND P0, PT, R2, 0x1, PT ;  /* 0x000000010200780c */ /* 0x000fe20003f05270 */
[----:B------:R-:W-:Y:S01]  /*4cf0*/  USHF.L.U32 UR4, UR44, UR4, URZ ;  /* 0x000000042c047299 */ /* 0x000fe2000800063f */
[----:B------:R-:W-:Y:S01]  /*4d00*/  LOP3.LUT R32, RZ, R32, RZ, 0x33, !PT ;  /* 0x00000020ff207212 */ /* 0x000fe200078e33ff */
[----:B--2---:R-:W-:Y:S01]  /*4d10*/  VIADD R9, R26, 0xffffffff ;  /* 0xffffffff1a097836 */ /* 0x004fe20000000000 */
[----:B------:R-:W-:Y:S01]  /*4d20*/  SHF.R.U64 R7, R6, R27, R7 ;  /* 0x0000001b06077219 */ /* 0x000fe20000001207 */
[----:B------:R-:W-:Y:S01]  /*4d30*/  IMAD.MOV R24, RZ, RZ, -R24 ;  /* 0x000000ffff187224 */ /* 0x000fe200078e0a18 */
[----:B------:R-:W-:Y:S01]  /*4d40*/  LOP3.LUT R6, R21, R32, RZ, 0xc0, !PT ;  /* 0x0000002015067212 */ /* 0x000fe200078ec0ff */
[----:B------:R-:W-:Y:S02]  /*4d50*/  IMAD.MOV.U32 R11, RZ, RZ, 0x1 ;  /* 0x00000001ff0b7424 */ /* 0x000fe400078e00ff */
[----:B------:R-:W-:Y:S02]  /*4d60*/  IMAD.MOV R8, RZ, RZ, -R7 ;  /* 0x000000ffff087224 */ /* 0x000fe400078e0a07 */
[----:B------:R-:W-:Y:S01]  /*4d70*/  IMAD R13, R7, UR4, R6 ;  /* 0x00000004070d7c24 */ /* 0x000fe2000f8e0206 */
[----:B------:R-:W-:Y:S01]  /*4d80*/  LOP3.LUT R7, R14, R9, RZ, 0xc0, !PT ;  /* 0x000000090e077212 */ /* 0x000fe200078ec0ff */
[----:B------:R-:W-:-:S02]  /*4d90*/  @P0 IMAD R28, R25, R24, R10 ;  /* 0x00000018191c0224 */ /* 0x000fc400078e020a */
[----:B------:R-:W-:Y:S02]  /*4da0*/  IMAD R6, R8, R29, R23 ;  /* 0x0000001d08067224 */ /* 0x000fe400078e0217 */
[----:B-1----:R-:W-:Y:S02]  /*4db0*/  IMAD R13, R13, R33, R28 ;  /* 0x000000210d0d7224 */ /* 0x002fe400078e021c */
[----:B------:R-:W-:-:S05]  /*4dc0*/  IMAD R6, R6, R26, R7 ;  /* 0x0000001a06067224 */ /* 0x000fca00078e0207 */
[----:B------:R-:W-:Y:S02]  /*4dd0*/  SEL R7, R6, R13, !P0 ;  /* 0x0000000d06077207 */ /* 0x000fe40004000000 */
[----:B------:R-:W-:Y:S01]  /*4de0*/  SEL R13, R13, R6, !P0 ;  /* 0x000000060d0d7207 */ /* 0x000fe20004000000 */
[----:B------:R-:W-:-:S07]  /*4df0*/  IMAD.MOV.U32 R6, RZ, RZ, R20 ;  /* 0x000000ffff067224 */ /* 0x000fce00078e0014 */
.L_x_80:
[----:B------:R-:W-:-:S08]  /*4e00*/  NOP ;  /* 0x0000000000007918 */ /* 0x000fd00000000000 */
[----:B------:R-:W1:-:S00]  /*4e10*/  USETMAXREG.DEALLOC.CTAPOOL 0x28 ;  /* 0x00000028000079c8 */ /* 0x000e4000080e0500 */
[----:B-1----:R-:W-:-:S13]  /*4e20*/  ISETP.NE.AND P0, PT, R0, 0x1, PT ;  /* 0x000000010000780c */ /* 0x002fda0003f05270 */
[----:B------:R-:W-:Y:S05]  /*4e30*/  @!P0 BRA `(.L_x_10) ;  /* 0x0000002000c88947 */ /* 0x000fea0003800000 */
[----:B------:R-:W-:Y:S05]  /*4e40*/  @!P3 BRA `(.L_x_83) ;  /* 0x000000100054b947 */ /* 0x000fea0003800000 */
[----:B------:R-:W-:-:S04]  /*4e50*/  PRMT R3, R3, 0x9910, RZ ;  /* 0x0000991003037816 */ /* 0x000fc800000000ff */
[----:B------:R-:W-:-:S04]  /*4e60*/  ISETP.NE.AND P0, PT, R3, RZ, PT ;  /* 0x000000ff0300720c */ /* 0x000fc80003f05270 */
[----:B------:R-:W-:-:S13]  /*4e70*/  ISETP.NE.OR P0, PT, R0, 0x2, !P0 ;  /* 0x000000020000780c */ /* 0x000fda0004705670 */
[----:B------:R-:W-:Y:S05]  /*4e80*/  @P0 BRA `(.L_x_10) ;  /* 0x0000002000b40947 */ /* 0x000fea0003800000 */
[----:B------:R-:W-:-:S13]  /*4e90*/  LOP3.LUT P1, RZ, R11, 0xff, RZ, 0xc0, !PT ;  /* 0x000000ff0bff7812 */ /* 0x000fda000782c0ff */
[----:B------:R-:W-:Y:S05]  /*4ea0*/  @!P1 BRA `(.L_x_84) ;  /* 0x0000000000189947 */ /* 0x000fea0003800000 */
[----:B------:R-:W-:Y:S01]  /*4eb0*/  UMOV UR4, 0x400 ;  /* 0x0000040000047882 */ /* 0x000fe20000000000 */
[----:B------:R-:W-:Y:S01]  /*4ec0*/  IMAD.MOV.U32 R0, RZ, RZ, RZ ;  /* 0x000000ffff007224 */ /* 0x000fe200078e00ff */
[----:B------:R-:W-:-:S04]  /*4ed0*/  ULEA UR4, UR46, UR4, 0x18 ;  /* 0x000000042e047291 */ /* 0x000fc8000f8ec03f */
[----:B------:R-:W-:-:S05]  /*4ee0*/  SHF.L.U32 R0, R0, 0x1f, RZ ;  /* 0x0000001f00007819 */ /* 0x000fca00000006ff */
[----:B------:R-:W1:Y:S02]  /*4ef0*/  SYNCS.PHASECHK.TRANS64.TRYWAIT P0, [UR4+0xb8], R0 ;  /* 0x0000b800ff0075a7 */ /* 0x000e640008000144 */
[----:B-1----:R-:W-:Y:S05]  /*4f00*/  @!P0 BRA `(.L_x_85) ;  /* 0x0000002000f08947 */ /* 0x002fea0003800000 */
.L_x_84:
[----:B------:R-:W-:Y:S01]  /*4f10*/  PRMT R9, RZ, 0x7610, R9 ;  /* 0x00007610ff097816 */ /* 0x000fe20000000009 */
[----:B------:R-:W-:Y:S06]  /*4f20*/  @P2 BRA `(.L_x_86) ;  /* 0x0000000000242947 */ /* 0x000fec0003800000 */
[----:B------:R-:W-:Y:S02]  /*4f30*/  ULDC.64 UR4, c[0x0][0x588] ;  /* 0x0001620000047ab9 */ /* 0x000fe40000000a00 */
[----:B------:R-:W-:-:S04]  /*4f40*/  ISETP.NE.U32.AND P0, PT, RZ, UR4, PT ;  /* 0x00000004ff007c0c */ /* 0x000fc8000bf05070 */
[----:B------:R-:W-:-:S13]  /*4f50*/  ISETP.NE.AND.EX P0, PT, RZ, UR5, PT, P0 ;  /* 0x00000005ff007c0c */ /* 0x000fda000bf05300 */
[----:B------:R-:W-:Y:S05]  /*4f60*/  @!P0 BRA `(.L_x_87) ;  /* 0x00000000000c8947 */ /* 0x000fea0003800000 */
[----:B------:R2:W5:Y:S01]  /*4f70*/  LDG.E R11, desc[UR54][R4.64] ;  /* 0x00000036040b7981 */ /* 0x000562000c1e1900 */
[----:B------:R-:W-:Y:S01]  /*4f80*/  IMAD.MOV.U32 R9, RZ, RZ, 0x1 ;  /* 0x00000001ff097424 */ /* 0x000fe200078e00ff */
[----:B------:R-:W-:Y:S06]  /*4f90*/  BRA `(.L_x_86) ;  /* 0x0000000000087947 */ /* 0x000fec0003800000 */
.L_x_87:
[----:B------:R-:W3:Y:S01]  /*4fa0*/  LDC R11, c[0x0][0x580] ;  /* 0x00016000ff0b7b82 */ /* 0x000ee20000000800 */
[----:B------:R-:W-:-:S07]  /*4fb0*/  IMAD.MOV.U32 R9, RZ, RZ, 0x1 ;  /* 0x00000001ff097424 */ /* 0x000fce00078e00ff */
.L_x_86:
[----:B------:R-:W-:Y:S01]  /*4fc0*/  UMOV UR4, URZ ;  /* 0x0000003f00047c82 */ /* 0x000fe20008000000 */
[----:B-1----:R-:W-:Y:S01]  /*4fd0*/  IMAD.MOV.U32 R0, RZ, RZ, 0x1 ;  /* 0x00000001ff007424 */ /* 0x002fe200078e00ff */
[----:B------:R-:W-:Y:S06]  /*4fe0*/  @!P1 BRA `(.L_x_88) ;  /* 0x0000000c00489947 */ /* 0x000fec0003800000 */
[----:B------:R-:W1:Y:S01]  /*4ff0*/  LDC R3, c[0x0][0x8a8] ;  /* 0x00022a00ff037b82 */ /* 0x000e620000000800 */
[----:B------:R-:W-:Y:S01]  /*5000*/  IMAD.MOV.U32 R0, RZ, RZ, -0x1 ;  /* 0xffffffffff007424 */ /* 0x000fe200078e00ff */
[----:B------:R-:W-:Y:S01]  /*5010*/  ULDC UR5, c[0x0][0x900] ;  /* 0x0002400000057ab9 */ /* 0x000fe20000000800 */
[----:B------:R-:W-:Y:S01]  /*5020*/  LOP3.LUT R10, R19, 0x2, RZ, 0xfc, !PT ;  /* 0x00000002130a7812 */ /* 0x000fe200078efcff */
[----:B------:R-:W-:Y:S01]  /*5030*/  ULDC.64 UR14, c[0x0][0x198] ;  /* 0x00006600000e7ab9 */ /* 0x000fe20000000a00 */
[----:B------:R-:W-:Y:S01]  /*5040*/  UMOV UR4, URZ ;  /* 0x0000003f00047c82 */ /* 0x000fe20008000000 */
[----:B------:R-:W-:Y:S01]  /*5050*/  SHF.L.U32 R8, R0, UR5, RZ ;  /* 0x0000000500087c19 */ /* 0x000fe200080006ff */
[----:B------:R-:W-:Y:S01]  /*5060*/  IMAD.MOV.U32 R0, RZ, RZ, 0x1 ;  /* 0x00000001ff007424 */ /* 0x000fe200078e00ff */
[----:B------:R-:W-:Y:S02]  /*5070*/  USHF.L.U32 UR13, UR44, UR5, URZ ;  /* 0x000000052c0d7299 */ /* 0x000fe4000800063f */
[----:B------:R-:W-:Y:S01]  /*5080*/  LOP3.LUT R8, RZ, R8, RZ, 0x33, !PT ;  /* 0x00000008ff087212 */ /* 0x000fe200078e33ff */
[----:B------:R-:W-:Y:S01]  /*5090*/  ULDC.64 UR22, c[0x0][0x588] ;  /* 0x0001620000167ab9 */ /* 0x000fe20000000a00 */
[----:B------:R-:W-:Y:S01]  /*50a0*/  ULDC.64 UR24, c[0x0][0x8f8] ;  /* 0x00023e0000187ab9 */ /* 0x000fe20000000a00 */
[----:B------:R-:W-:Y:S01]  /*50b0*/  ULDC.64 UR26, c[0x0][0x590] ;  /* 0x00016400001a7ab9 */ /* 0x000fe20000000a00 */
[----:B-1----:R-:W-:-:S07]  /*50c0*/  VIADD R3, R3, 0xffffffff ;  /* 0xffffffff03037836 */ /* 0x002fce0000000000 */
.L_x_108:
[----:B------:R-:W-:Y:S02]  /*50d0*/  ISETP.NE.U32.AND P0, PT, RZ, UR26, PT ;  /* 0x0000001aff007c0c */ /* 0x000fe4000bf05070 */
[----:B------:R-:W-:Y:S02]  /*50e0*/  R2UR UR19, R13 ;  /* 0x000000000d1372ca */ /* 0x000fe400000e0000 */
[----:B------:R-:W-:Y:S02]  /*50f0*/  R2UR UR18, R7 ;  /* 0x00000000071272ca */ /* 0x000fe400000e0000 */
[----:B------:R-:W-:-:S09]  /*5100*/  ISETP.NE.AND.EX P0, PT, RZ, UR27, PT, P0 ;  /* 0x0000001bff007c0c */ /* 0x000fd2000bf05300 */
[----:B------:R-:W-:Y:S02]  /*5110*/  USHF.L.U32 UR19, UR19, 0x7, URZ ;  /* 0x0000000713137899 */ /* 0x000fe4000800063f */
[----:B------:R-:W-:Y:S02]  /*5120*/  USHF.L.U32 UR18, UR18, 0x6, URZ ;  /* 0x0000000612127899 */ /* 0x000fe4000800063f */
[----:B------:R-:W-:Y:S10]  /*5130*/  @!P0 BRA `(.L_x_89) ;  /* 0x00000000002c8947 */ /* 0x000ff40003800000 */
[----:B------:R-:W-:-:S04]  /*5140*/  ISETP.NE.U32.AND P1, PT, RZ, UR22, PT ;  /* 0x00000016ff007c0c */ /* 0x000fc8000bf25070 */
[----:B------:R-:W-:-:S13]  /*5150*/  ISETP.NE.AND.EX P1, PT, RZ, UR23, PT, P1 ;  /* 0x00000017ff007c0c */ /* 0x000fda000bf25310 */
[----:B------:R-:W-:Y:S05]  /*5160*/  @!P1 BRA `(.L_x_90) ;  /* 0x0000000000189947 */ /* 0x000fea0003800000 */
[----:B--2---:R-:W1:Y:S01]  /*5170*/  LDC.64 R4, c[0x0][0x588] ;  /* 0x00016200ff047b82 */ /* 0x004e620000000a00 */
[----:B------:R-:W-:-:S04]  /*5180*/  IMAD R7, R6, UR26, RZ ;  /* 0x0000001a06077c24 */ /* 0x000fc8000f8e02ff */
[----:B-1----:R-:W-:-:S05]  /*5190*/  IMAD.WIDE R4, R7, 0x4, R4 ;  /* 0x0000000407047825 */ /* 0x002fca00078e0204 */
[----:B---3-5:R1:W5:Y:S01]  /*51a0*/  LDG.E R11, desc[UR54][R4.64] ;  /* 0x00000036040b7981 */ /* 0x028362000c1e1900 */
[----:B------:R-:W-:Y:S01]  /*51b0*/  IMAD.MOV.U32 R9, RZ, RZ, 0x1 ;  /* 0x00000001ff097424 */ /* 0x000fe200078e00ff */
[----:B------:R-:W-:Y:S06]  /*51c0*/  BRA `(.L_x_89) ;  /* 0x0000000000087947 */ /* 0x000fec0003800000 */
.L_x_90:
[----:B---3-5:R-:W4:Y:S01]  /*51d0*/  LDC R11, c[0x0][0x580] ;  /* 0x00016000ff0b7b82 */ /* 0x028f220000000800 */
[----:B------:R-:W-:-:S07]  /*51e0*/  IMAD.MOV.U32 R9, RZ, RZ, 0x1 ;  /* 0x00000001ff097424 */ /* 0x000fce00078e00ff */
.L_x_89:
[----:B------:R-:W-:Y:S05]  /*51f0*/  @!P0 BRA `(.L_x_91) ;  /* 0x00000000001c8947 */ /* 0x000fea0003800000 */
[----:B------:R-:W-:-:S13]  /*5200*/  LOP3.LUT P2, RZ, R9, 0xff, RZ, 0xc0, !PT ;  /* 0x000000ff09ff7812 */ /* 0x000fda000784c0ff */
[----:B-12---:R-:W1:Y:S02]  /*5210*/  @!P2 LDC.64 R4, c[0x0][0x588] ;  /* 0x00016200ff04ab82 */ /* 0x006e640000000a00 */
[----:B-1----:R-:W-:-:S04]  /*5220*/  @!P2 ISETP.NE.U32.AND P0, PT, R4, RZ, PT ;  /* 0x000000ff0400a20c */ /* 0x002fc80003f05070 */
[----:B------:R-:W-:Y:S02]  /*5230*/  @!P2 ISETP.NE.AND.EX P1, PT, R5, RZ, PT, P0 ;  /* 0x000000ff0500a20c */ /* 0x000fe40003f25300 */
[----:B---345:R-:W-:Y:S02]  /*5240*/  @P2 FSETP.EQ.AND P0, PT, R11, RZ, PT ;  /* 0x000000ff0b00220b */ /* 0x038fe40003f02000 */
[----:B------:R-:W-:Y:S01]  /*5250*/  @!P2 PLOP3.LUT P0, PT, P1, PT, PT, 0x8, 0x0 ;  /* 0x000000000000a81c */ /* 0x000fe20000f0e170 */
[----:B------:R-:W-:-:S12]  /*5260*/  BRA `(.L_x_92) ;  /* 0x0000000000047947 */ /* 0x000fd80003800000 */
.L_x_91:
[----:B---345:R-:W-:-:S13]  /*5270*/  FSETP.EQ.AND P0, PT, R11, RZ, PT ;  /* 0x000000ff0b00720b */ /* 0x038fda0003f02000 */
.L_x_92:
[----:B------:R-:W-:Y:S02]  /*5280*/  ISETP.NE.AND P2, PT, R10, 0x3, PT ;  /* 0x000000030a00780c */ /* 0x000fe40003f45270 */
[----:B------:R-:W-:-:S04]  /*5290*/  ELECT P1, URZ, PT ;  /* 0x00000000003f782f */ /* 0x000fc80003820000 */
[----:B------:R-:W-:-:S07]  /*52a0*/  PLOP3.LUT P0, PT, P1, P0, PT, 0x20, 0x0 ;  /* 0x000000000000781c */ /* 0x000fce0000f00470 */
[----:B------:R-:W-:Y:S06]  /*52b0*/  @!P2 BRA `(.L_x_93) ;  /* 0x000000000004a947 */ /* 0x000fec0003800000 */
[----:B------:R-:W-:Y:S01]  /*52c0*/  BPT.TRAP 0x1 ;  /* 0x000000040000795c */ /* 0x000fe20000300000 */
.L_x_93:
[----:B------:R-:W3:Y:S01]  /*52d0*/  S2UR UR46, SR_CgaCtaId ;  /* 0x00000000002e79c3 */ /* 0x000ee20000008800 */
[----:B------:R-:W-:Y:S01]  /*52e0*/  UMOV UR5, 0x400 ;  /* 0x0000040000057882 */ /* 0x000fe20000000000 */
[----:B-12---:R-:W-:Y:S01]  /*52f0*/  SHF.L.U32 R4, R0, 0x1f, RZ ;  /* 0x0000001f00047819 */ /* 0x006fe200000006ff */
[----:B---3--:R-:W-:-:S04]  /*5300*/  ULEA UR6, UR46, UR5, 0x18 ;  /* 0x000000052e067291 */ /* 0x008fc8000f8ec03f */
[----:B------:R-:W-:-:S09]  /*5310*/  ULEA UR5, UR4, UR6, 0x3 ;  /* 0x0000000604057291 */ /* 0x000fd2000f8e183f */
[----:B------:R-:W1:Y:S02]  /*5320*/  SYNCS.PHASECHK.TRANS64.TRYWAIT P1, [UR5+0x98], R4 ;  /* 0x00009804ff0075a7 */ /* 0x000e640008020145 */
[----:B-1----:R-:W-:Y:S05]  /*5330*/  @!P1 BRA `(.L_x_94) ;  /* 0x0000001c00fc9947 */ /* 0x002fea0003800000 */
.L_x_140:
[----:B------:R-:W-:Y:S04]  /*5340*/  BSSY B0, `(.L_x_95) ;  /* 0x000000f000007945 */ /* 0x000fe80003800000 */
[----:B------:R-:W-:Y:S05]  /*5350*/  @!P0 BRA `(.L_x_96) ;  /* 0x0000000000348947 */ /* 0x000fea0003800000 */
[----:B------:R-:W-:Y:S01]  /*5360*/  ULEA UR16, UR4, UR6, 0xd ;  /* 0x0000000604107291 */ /* 0x000fe2000f8e683f */
[----:B------:R-:W-:Y:S01]  /*5370*/  R2UR UR20, R6 ;  /* 0x00000000061472ca */ /* 0x000fe200000e0000 */
[----:B------:R-:W-:Y:S02]  /*5380*/  UIADD3 UR8, UP0, UR14, 0x3f0, URZ ;  /* 0x000003f00e087890 */ /* 0x000fe4000ff1e03f */
[----:B------:R-:W-:Y:S02]  /*5390*/  UIADD3 UR17, UR5, 0x80, URZ ;  /* 0x0000008005117890 */ /* 0x000fe4000fffe03f */
[----:B------:R-:W-:Y:S02]  /*53a0*/  UIADD3 UR16, UR16, 0x200, URZ ;  /* 0x0000020010107890 */ /* 0x000fe4000fffe03f */
[----:B------:R-:W-:Y:S01]  /*53b0*/  UIADD3.X UR9, URZ, UR15, URZ, UP0, !UPT ;  /* 0x0000000f3f097290 */ /* 0x000fe200087fe43f */
[----:B------:R-:W-:Y:S01]  /*53c0*/  UMOV UR10, 0x0 ;  /* 0x00000000000a7882 */ /* 0x000fe20000000000 */
[----:B------:R-:W-:-:S07]  /*53d0*/  UMOV UR11, 0x10000000 ;  /* 0x10000000000b7882 */ /* 0x000fce0000000000 */
[----:B------:R2:W-:Y:S02]  /*53e0*/  UTMALDG.3D [UR16], [UR8], desc[UR10] ;  /* 0x00000a10080075b4 */ /* 0x0005e40008011000 */
[----:B--2---:R-:W-:Y:S05]  /*53f0*/  @!P2 BRA `(.L_x_97) ;  /* 0x000000000004a947 */ /* 0x004fea0003800000 */
[----:B------:R-:W-:Y:S01]  /*5400*/  BPT.TRAP 0x1 ;  /* 0x000000040000795c */ /* 0x000fe20000300000 */
.L_x_97:
[----:B-1----:R-:W1:Y:S02]  /*5410*/  LDC R4, c[0x0][0x800] ;  /* 0x00020000ff047b82 */ /* 0x002e640000000800 */
[----:B-1----:R2:W-:Y:S02]  /*5420*/  SYNCS.ARRIVE.TRANS64.RED.A0TR RZ, [UR5+0x80], R4 ;  /* 0x00008004ffff79a7 */ /* 0x0025e40008300405 */
.L_x_96:
[----:B------:R-:W-:Y:S05]  /*5430*/  BSYNC B0 ;  /* 0x0000000000007941 */ /* 0x000fea0003800000 */
.L_x_95:
[----:B------:R-:W-:Y:S05]  /*5440*/  @!P2 BRA `(.L_x_98) ;  /* 0x000000000004a947 */ /* 0x000fea0003800000 */
[----:B------:R-:W-:Y:S01]  /*5450*/  BPT.TRAP 0x1 ;  /* 0x000000040000795c */ /* 0x000fe20000300000 */
.L_x_98:
[----:B------:R-:W-:Y:S02]  /*5460*/  UIADD3 UR5, UR5, 0x80, URZ ;  /* 0x0000008005057890 */ /* 0x000fe4000fffe03f */
[----:B------:R-:W-:Y:S02]  /*5470*/  UIADD3 UR4, UR4, 0x1, URZ ;  /* 0x0000000104047890 */ /* 0x000fe4000fffe03f */
[----:B------:R-:W-:Y:S02]  /*5480*/  UPRMT UR5, UR46, 0x654, UR5 ;  /* 0x000006542e057896 */ /* 0x000fe40008000005 */
[----:B------:R-:W-:-:S04]  /*5490*/  UISETP.NE.AND UP0, UPT, UR4, 0x3, UPT ;  /* 0x000000030400788c */ /* 0x000fc8000bf05270 */
[----:B------:R-:W-:-:S03]  /*54a0*/  USEL UR7, URZ, 0x1, UP0 ;  /* 0x000000013f077887 */ /* 0x000fc60008000000 */
[----:B------:R-:W-:Y:S01]  /*54b0*/  SYNCS.ARRIVE.TRANS64.RED.A1T0 RZ, [UR5], RZ ;  /* 0x000000ffffff79a7 */ /* 0x000fe20008100405 */
[----:B------:R-:W-:Y:S02]  /*54c0*/  USEL UR5, UR4, URZ, UP0 ;  /* 0x0000003f04057287 */ /* 0x000fe40008000000 */
[----:B-1----:R-:W-:Y:S01]  /*54d0*/  LOP3.LUT R5, R0, UR7, RZ, 0x3c, !PT ;  /* 0x0000000700057c12 */ /* 0x002fe2000f8e3cff */
[----:B------:R-:W-:Y:S09]  /*54e0*/  @!P2 BRA `(.L_x_99) ;  /* 0x000000000004a947 */ /* 0x000ff20003800000 */
[----:B------:R-:W-:Y:S01]  /*54f0*/  BPT.TRAP 0x1 ;  /* 0x000000040000795c */ /* 0x000fe20000300000 */
.L_x_99:
[----:B------:R-:W-:Y:S01]  /*5500*/  ULEA UR4, UR5, UR6, 0x3 ;  /* 0x0000000605047291 */ /* 0x000fe2000f8e183f */
[----:B------:R-:W-:-:S08]  /*5510*/  SHF.L.U32 R0, R5, 0x1f, RZ ;  /* 0x0000001f05007819 */ /* 0x000fd000000006ff */
[----:B------:R-:W1:Y:S02]  /*5520*/  SYNCS.PHASECHK.TRANS64.TRYWAIT P1, [UR4+0x98], R0 ;  /* 0x00009800ff0075a7 */ /* 0x000e640008020144 */
[----:B-1----:R-:W-:Y:S05]  /*5530*/  @!P1 BRA `(.L_x_100) ;  /* 0x0000001c00949947 */ /* 0x002fea0003800000 */
.L_x_141:
[----:B------:R-:W-:Y:S04]  /*5540*/  BSSY B0, `(.L_x_101) ;  /* 0x0000011000007945 */ /* 0x000fe80003800000 */
[----:B------:R-:W-:Y:S05]  /*5550*/  @!P0 BRA `(.L_x_102) ;  /* 0x00000000003c8947 */ /* 0x000fea0003800000 */
[----:B------:R-:W-:Y:S01]  /*5560*/  ULEA UR8, UR5, UR6, 0xd ;  /* 0x0000000605087291 */ /* 0x000fe2000f8e683f */
[----:B------:R-:W-:Y:S01]  /*5570*/  R2UR UR12, R6 ;  /* 0x00000000060c72ca */ /* 0x000fe200000e0000 */
[----:B------:R-:W-:Y:S02]  /*5580*/  UIADD3 UR16, UP0, UR14, 0x3f0, URZ ;  /* 0x000003f00e107890 */ /* 0x000fe4000ff1e03f */
[----:B------:R-:W-:Y:S02]  /*5590*/  UIADD3 UR10, UR18, 0x20, URZ ;  /* 0x00000020120a7890 */ /* 0x000fe4000fffe03f */
[----:B------:R-:W-:Y:S02]  /*55a0*/  UIADD3 UR9, UR4, 0x80, URZ ;  /* 0x0000008004097890 */ /* 0x000fe4000fffe03f */
[----:B------:R-:W-:Y:S02]  /*55b0*/  UIADD3 UR8, UR8, 0x200, URZ ;  /* 0x0000020008087890 */ /* 0x000fe4000fffe03f */
[----:B------:R-:W-:Y:S01]  /*55c0*/  UIADD3.X UR17, URZ, UR15, URZ, UP0, !UPT ;  /* 0x0000000f3f117290 */ /* 0x000fe200087fe43f */
[----:B------:R-:W-:Y:S01]  /*55d0*/  UMOV UR20, 0x0 ;  /* 0x0000000000147882 */ /* 0x000fe20000000000 */
[----:B------:R-:W-:Y:S01]  /*55e0*/  UMOV UR21, 0x10000000 ;  /* 0x1000000000157882 */ /* 0x000fe20000000000 */
[----:B------:R-:W-:-:S06]  /*55f0*/  UMOV UR11, UR19 ;  /* 0x00000013000b7c82 */ /* 0x000fcc0008000000 */
[----:B------:R3:W-:Y:S02]  /*5600*/  UTMALDG.3D [UR8], [UR16], desc[UR20] ;  /* 0x00001408100075b4 */ /* 0x0007e40008011000 */
[----:B---3--:R-:W-:Y:S05]  /*5610*/  @!P2 BRA `(.L_x_103) ;  /* 0x000000000004a947 */ /* 0x008fea0003800000 */
[----:B------:R-:W-:Y:S01]  /*5620*/  BPT.TRAP 0x1 ;  /* 0x000000040000795c */ /* 0x000fe20000300000 */
.L_x_103:
[----:B-1----:R-:W1:Y:S02]  /*5630*/  LDC R0, c[0x0][0x800] ;  /* 0x00020000ff007b82 */ /* 0x002e640000000800 */
[----:B-1----:R3:W-:Y:S02]  /*5640*/  SYNCS.ARRIVE.TRANS64.RED.A0TR RZ, [UR4+0x80], R0 ;  /* 0x00008000ffff79a7 */ /* 0x0027e40008300404 */
.L_x_102:
[----:B------:R-:W-:Y:S05]  /*5650*/  BSYNC B0 ;  /* 0x0000000000007941 */ /* 0x000fea0003800000 */
.L_x_101:
[----:B------:R-:W-:Y:S05]  /*5660*/  @!P2 BRA `(.L_x_104) ;  /* 0x000000000004a947 */ /* 0x000fea0003800000 */
[----:B------:R-:W-:Y:S01]  /*5670*/  BPT.TRAP 0x1 ;  /* 0x000000040000795c */ /* 0x000fe20000300000 */
.L_x_104:
[----:B------:R-:W-:Y:S01]  /*5680*/  UIADD3 UR4, UR4, 0x80, URZ ;  /* 0x0000008004047890 */ /* 0x000fe2000fffe03f */
[----:B------:R-:W-:Y:S01]  /*5690*/  IADD3 R16, P0, R16, UR52, RZ ;  /* 0x0000003410107c10 */ /* 0x000fe2000ff1e0ff */
[----:B------:R-:W-:Y:S01]  /*56a0*/  IMAD.MOV.U32 R13, RZ, RZ, -0x1 ;  /* 0xffffffffff0d7424 */ /* 0x000fe200078e00ff */
[----:B--2---:R-:W-:Y:S01]  /*56b0*/  PRMT R4, RZ, 0x7610, R4 ;  /* 0x00007610ff047816 */ /* 0x004fe20000000004 */
[----:B------:R-:W-:Y:S01]  /*56c0*/  UPRMT UR4, UR46, 0x654, UR4 ;  /* 0x000006542e047896 */ /* 0x000fe20008000004 */
[----:B------:R-:W-:Y:S01]  /*56d0*/  IADD3.X R17, R17, UR45, RZ, P0, !PT ;  /* 0x0000002d11117c10 */ /* 0x000fe200087fe4ff */
[----:B-1----:R-:W-:Y:S01]  /*56e0*/  IMAD.MOV.U32 R7, RZ, RZ, -0x1 ;  /* 0xffffffffff077424 */ /* 0x002fe200078e00ff */
[----:B------:R-:W-:Y:S01]  /*56f0*/  ISETP.GE.U32.AND P0, PT, R16, UR24, PT ;  /* 0x0000001810007c0c */ /* 0x000fe2000bf06070 */
[----:B------:R-:W-:-:S03]  /*5700*/  IMAD.MOV.U32 R6, RZ, RZ, -0x1 ;  /* 0xffffffffff067424 */ /* 0x000fc600078e00ff */
[----:B------:R-:W-:Y:S02]  /*5710*/  ISETP.GE.U32.AND.EX P0, PT, R17, UR25, PT, P0 ;  /* 0x0000001911007c0c */ /* 0x000fe4000bf06100 */
[----:B------:R-:W-:Y:S01]  /*5720*/  SYNCS.ARRIVE.TRANS64.RED.A1T0 RZ, [UR4], RZ ;  /* 0x000000ffffff79a7 */ /* 0x000fe20008100404 */
[----:B------:R-:W-:-:S04]  /*5730*/  UIADD3 UR4, UR5, 0x1, URZ ;  /* 0x0000000105047890 */ /* 0x000fc8000fffe03f */
[----:B------:R-:W-:-:S04]  /*5740*/  UISETP.NE.AND UP0, UPT, UR4, 0x3, UPT ;  /* 0x000000030400788c */ /* 0x000fc8000bf05270 */
[----:B------:R-:W-:Y:S02]  /*5750*/  USEL UR5, URZ, 0x1, UP0 ;  /* 0x000000013f057887 */ /* 0x000fe40008000000 */
[----:B------:R-:W-:-:S04]  /*5760*/  USEL UR4, UR4, URZ, UP0 ;  /* 0x0000003f04047287 */ /* 0x000fc80008000000 */
[----:B---3--:R-:W-:Y:S01]  /*5770*/  LOP3.LUT R0, R5, UR5, RZ, 0x3c, !PT ;  /* 0x0000000505007c12 */ /* 0x008fe2000f8e3cff */
[----:B------:R-:W-:Y:S07]  /*5780*/  @P0 BRA `(.L_x_105) ;  /* 0x0000000400580947 */ /* 0x000fee0003800000 */
[----:B------:R-:W1:Y:S01]  /*5790*/  S2R R15, SR_CTAID.X ;  /* 0x00000000000f7919 */ /* 0x000e620000002500 */
[----:B------:R-:W2:Y:S01]  /*57a0*/  LDC.64 R12, c[0x0][0x8d0] ;  /* 0x00023400ff0c7b82 */ /* 0x000ea20000000a00 */
[----:B------:R-:W-:Y:S01]  /*57b0*/  ULDC UR5, c[0x0][0x150] ;  /* 0x0000540000057ab9 */ /* 0x000fe20000000800 */
[----:B------:R-:W-:Y:S01]  /*57c0*/  IMAD.MOV.U32 R7, RZ, RZ, R16 ;  /* 0x000000ffff077224 */ /* 0x000fe200078e0010 */
[----:B------:R-:W3:Y:S01]  /*57d0*/  S2R R18, SR_CTAID.Y ;  /* 0x0000000000127919 */ /* 0x000ee20000002600 */
[----:B------:R-:W-:-:S04]  /*57e0*/  IMAD.MOV.U32 R21, RZ, RZ, R17 ;  /* 0x000000ffff157224 */ /* 0x000fc800078e0011 */
[----:B------:R-:W4:Y:S08]  /*57f0*/  LDC R22, c[0x0][0x144] ;  /* 0x00005100ff167b82 */ /* 0x000f300000000800 */
[----:B------:R-:W4:Y:S01]  /*5800*/  LDC R20, c[0x0][0x8d8] ;  /* 0x00023600ff147b82 */ /* 0x000f220000000800 */
[----:B--2---:R-:W-:-:S04]  /*5810*/  ISETP.NE.U32.AND P0, PT, R12, RZ, PT ;  /* 0x000000ff0c00720c */ /* 0x004fc80003f05070 */
[----:B------:R-:W-:Y:S02]  /*5820*/  ISETP.NE.AND.EX P0, PT, R13, RZ, PT, P0 ;  /* 0x000000ff0d00720c */ /* 0x000fe40003f05300 */
[----:B-1----:R-:W-:Y:S02]  /*5830*/  I2FP.F32.U32 R4, R15 ;  /* 0x0000000f00047245 */ /* 0x002fe40000201000 */
[----:B---3--:R-:W-:-:S03]  /*5840*/  I2FP.F32.U32 R23, R18 ;  /* 0x0000001200177245 */ /* 0x008fc60000201000 */
[----:B------:R-:W-:-:S04]  /*5850*/  FMUL R4, R4, UR5 ;  /* 0x0000000504047c20 */ /* 0x000fc80008400000 */
[----:B------:R1:W2:Y:S02]  /*5860*/  F2I.U32.TRUNC.NTZ R14, R4 ;  /* 0x00000004000e7305 */ /* 0x0002a4000020f000 */
[----:B----4-:R-:W-:Y:S05]  /*5870*/  @!P0 BRA `(.L_x_106) ;  /* 0x0000000000308947 */ /* 0x010fea0003800000 */
[----:B------:R-:W3:Y:S02]  /*5880*/  LDC R5, c[0x0][0x8dc] ;  /* 0x00023700ff057b82 */ /* 0x000ee40000000800 */
[----:B---3--:R-:W-:-:S05]  /*5890*/  IADD3 R5, P0, R16, R5, RZ ;  /* 0x0000000510057210 */ /* 0x008fca0007f1e0ff */
[----:B------:R-:W-:-:S04]  /*58a0*/  IMAD.X R21, RZ, RZ, R17, P0 ;  /* 0x000000ffff157224 */ /* 0x000fc800000e0611 */
[----:B------:R-:W-:-:S04]  /*58b0*/  IMAD.WIDE.U32 R6, R21, R12, RZ ;  /* 0x0000000c15067225 */ /* 0x000fc800078e00ff */
[----:B------:R-:W-:-:S04]  /*58c0*/  IMAD.WIDE.U32 R6, P0, R5, R13, R6 ;  /* 0x0000000d05067225 */ /* 0x000fc80007800006 */
[----:B-1----:R-:W-:-:S04]  /*58d0*/  IMAD.WIDE.U32 R4, R5, R12, RZ ;  /* 0x0000000c05047225 */ /* 0x002fc800078e00ff */
[----:B------:R-:W-:Y:S01]  /*58e0*/  IMAD.MOV.U32 R4, RZ, RZ, R7 ;  /* 0x000000ffff047224 */ /* 0x000fe200078e0007 */
[----:B------:R-:W-:Y:S01]  /*58f0*/  IADD3 RZ, P1, R5, R6, RZ ;  /* 0x0000000605ff7210 */ /* 0x000fe20007f3e0ff */
[----:B------:R-:W-:-:S04]  /*5900*/  IMAD.X R5, RZ, RZ, RZ, P0 ;  /* 0x000000ffff057224 */ /* 0x000fc800000e06ff */
[----:B------:R-:W-:-:S04]  /*5910*/  IMAD.WIDE.U32.X R4, R21, R13, R4, P1 ;  /* 0x0000000d15047225 */ /* 0x000fc800008e0404 */
[----:B------:R-:W-:Y:S02]  /*5920*/  IMAD.MOV.U32 R7, RZ, RZ, R4 ;  /* 0x000000ffff077224 */ /* 0x000fe400078e0004 */
[----:B------:R-:W-:-:S07]  /*5930*/  IMAD.MOV.U32 R21, RZ, RZ, R5 ;  /* 0x000000ffff157224 */ /* 0x000fce00078e0005 */
.L_x_106:
[----:B------:R-:W-:Y:S01]  /*5940*/  ULDC UR5, c[0x0][0x154] ;  /* 0x0000550000057ab9 */ /* 0x000fe20000000800 */
[----:B------:R-:W3:Y:S01]  /*5950*/  LDC R13, c[0x0][0x148] ;  /* 0x00005200ff0d7b82 */ /* 0x000ee20000000800 */
[----:B------:R-:W-:Y:S01]  /*5960*/  FMUL R23, R23, UR5 ;  /* 0x0000000517177c20 */ /* 0x000fe20008400000 */
[----:B------:R-:W-:Y:S01]  /*5970*/  ISETP.NE.AND P2, PT, R2, 0x1, PT ;  /* 0x000000010200780c */ /* 0x000fe20003f45270 */
[----:B--2---:R-:W-:Y:S01]  /*5980*/  IMAD.MOV R6, RZ, RZ, -R14 ;  /* 0x000000ffff067224 */ /* 0x004fe200078e0a0e */
[-CC-:B------:R-:W-:Y:S02]  /*5990*/  SHF.R.U64 R14, R7, R20.reuse, R21.reuse ;  /* 0x00000014070e7219 */ /* 0x180fe40000001215 */
[----:B------:R-:W-:Y:S01]  /*59a0*/  SHF.R.U32.HI R20, RZ, R20, R21 ;  /* 0x00000014ff147219 */ /* 0x000fe20000011615 */
[----:B------:R-:W2:Y:S01]  /*59b0*/  F2I.U32.TRUNC.NTZ R23, R23 ;  /* 0x0000001700177305 */ /* 0x000ea2000020f000 */
[----:B-1----:R-:W1:Y:S01]  /*59c0*/  LDC.64 R4, c[0x0][0x8c8] ;  /* 0x00023200ff047b82 */ /* 0x002e620000000a00 */
[----:B------:R-:W-:Y:S01]  /*59d0*/  IADD3 R21, P0, RZ, -R14, RZ ;  /* 0x8000000eff157210 */ /* 0x000fe20007f1e0ff */
[----:B------:R-:W-:-:S04]  /*59e0*/  IMAD R15, R22, R6, R15 ;  /* 0x00000006160f7224 */ /* 0x000fc800078e020f */
[----:B------:R-:W-:Y:S02]  /*59f0*/  IMAD.X R7, RZ, RZ, ~R20, P0 ;  /* 0x000000ffff077224 */ /* 0x000fe400000e0e14 */
[----:B------:R-:W4:Y:S01]  /*5a00*/  LDC R24, c[0x0][0x8c0] ;  /* 0x00023000ff187b82 */ /* 0x000f220000000800 */
[----:B--2---:R-:W-:-:S07]  /*5a10*/  IMAD.MOV R12, RZ, RZ, -R23 ;  /* 0x000000ffff0c7224 */ /* 0x004fce00078e0a17 */
[----:B------:R-:W2:Y:S01]  /*5a20*/  LDC R27, c[0x0][0x900] ;  /* 0x00024000ff1b7b82 */ /* 0x000ea20000000800 */
[----:B---3--:R-:W-:-:S07]  /*5a30*/  @P2 IMAD R15, R13, R12, R18 ;  /* 0x0000000c0d0f2224 */ /* 0x008fce00078e0212 */
[----:B------:R-:W3:Y:S01]  /*5a40*/  LDC.64 R12, c[0x0][0x8e8] ;  /* 0x00023a00ff0c7b82 */ /* 0x000ee20000000a00 */
[----:B-1----:R-:W-:-:S04]  /*5a50*/  IMAD R6, R7, R4, RZ ;  /* 0x0000000407067224 */ /* 0x002fc800078e02ff */
[C---:B------:R-:W-:Y:S02]  /*5a60*/  IMAD R7, R21.reuse, R5, R6 ;  /* 0x0000000515077224 */ /* 0x040fe400078e0206 */
[----:B------:R-:W-:Y:S01]  /*5a70*/  IMAD.WIDE.U32 R4, R21, R4, R16 ;  /* 0x0000000415047225 */ /* 0x000fe200078e0010 */
[----:B------:R-:W1:Y:S03]  /*5a80*/  LDC R6, c[0x0][0x8b0] ;  /* 0x00022c00ff067b82 */ /* 0x000e660000000800 */
[----:B------:R-:W-:-:S05]  /*5a90*/  IMAD.IADD R5, R5, 0x1, R7 ;  /* 0x0000000105057824 */ /* 0x000fca00078e0207 */
[----:B------:R-:W2:Y:S01]  /*5aa0*/  LDC R25, c[0x0][0x8f0] ;  /* 0x00023c00ff197b82 */ /* 0x000ea20000000800 */
[-CC-:B----4-:R-:W-:Y:S02]  /*5ab0*/  SHF.R.U64 R22, R4, R24.reuse, R5.reuse ;  /* 0x0000001804167219 */ /* 0x190fe40000001205 */
[----:B------:R-:W-:-:S05]  /*5ac0*/  SHF.R.U32.HI R5, RZ, R24, R5 ;  /* 0x00000018ff057219 */ /* 0x000fca0000011605 */
[----:B------:R-:W4:Y:S01]  /*5ad0*/  LDC R21, c[0x0][0x8e0] ;  /* 0x00023800ff157b82 */ /* 0x000f220000000800 */
[----:B---3--:R-:W-:-:S04]  /*5ae0*/  ISETP.NE.U32.AND P0, PT, R12, RZ, PT ;  /* 0x000000ff0c00720c */ /* 0x008fc80003f05070 */
[----:B------:R-:W-:-:S03]  /*5af0*/  ISETP.NE.AND.EX P0, PT, R13, RZ, PT, P0 ;  /* 0x000000ff0d00720c */ /* 0x000fc60003f05300 */
[----:B------:R-:W3:Y:S01]  /*5b00*/  LDC R20, c[0x0][0x8b8] ;  /* 0x00022e00ff147b82 */ /* 0x000ee20000000800 */
[-CC-:B-1----:R-:W-:Y:S02]  /*5b10*/  SHF.R.U64 R23, R22, R6.reuse, R5.reuse ;  /* 0x0000000616177219 */ /* 0x182fe40000001205 */
[----:B------:R-:W-:-:S04]  /*5b20*/  SHF.R.U32.HI R4, RZ, R6, R5 ;  /* 0x00000006ff047219 */ /* 0x000fc80000011605 */
[-CC-:B--2---:R-:W-:Y:S01]  /*5b30*/  SHF.R.U64 R24, R23, R27.reuse, R4.reuse ;  /* 0x0000001b17187219 */ /* 0x184fe20000001204 */
[----:B------:R-:W1:Y:S01]  /*5b40*/  LDC R18, c[0x0][0x8a8] ;  /* 0x00022a00ff127b82 */ /* 0x000e620000000800 */
[----:B------:R-:W-:-:S03]  /*5b50*/  SHF.R.U32.HI R27, RZ, R27, R4 ;  /* 0x0000001bff1b7219 */ /* 0x000fc60000011604 */
[----:B------:R-:W-:Y:S02]  /*5b60*/  IMAD.MOV.U32 R4, RZ, RZ, R24 ;  /* 0x000000ffff047224 */ /* 0x000fe400078e0018 */
[----:B------:R-:W-:Y:S01]  /*5b70*/  IMAD.MOV.U32 R5, RZ, RZ, R27 ;  /* 0x000000ffff057224 */ /* 0x000fe200078e001b */
[----:B------:R-:W-:Y:S06]  /*5b80*/  @!P0 BRA `(.L_x_107) ;  /* 0x0000000000288947 */ /* 0x000fec0003800000 */
[----:B------:R-:W2:Y:S02]  /*5b90*/  LDC R5, c[0x0][0x8f4] ;  /* 0x00023d00ff057b82 */ /* 0x000ea40000000800 */
[----:B--2---:R-:W-:-:S05]  /*5ba0*/  IADD3 R5, P0, R24, R5, RZ ;  /* 0x0000000518057210 */ /* 0x004fca0007f1e0ff */
[----:B------:R-:W-:-:S04]  /*5bb0*/  IMAD.X R27, RZ, RZ, R27, P0 ;  /* 0x000000ffff1b7224 */ /* 0x000fc800000e061b */
[----:B------:R-:W-:-:S04]  /*5bc0*/  IMAD.WIDE.U32 R6, R27, R12, RZ ;  /* 0x0000000c1b067225 */ /* 0x000fc800078e00ff */
[----:B------:R-:W-:-:S04]  /*5bd0*/  IMAD.WIDE.U32 R6, P0, R5, R13, R6 ;  /* 0x0000000d05067225 */ /* 0x000fc80007800006 */
[----:B------:R-:W-:-:S04]  /*5be0*/  IMAD.WIDE.U32 R4, R5, R12, RZ ;  /* 0x0000000c05047225 */ /* 0x000fc800078e00ff */
[----:B------:R-:W-:Y:S01]  /*5bf0*/  IMAD.MOV.U32 R4, RZ, RZ, R7 ;  /* 0x000000ffff047224 */ /* 0x000fe200078e0007 */
[----:B------:R-:W-:Y:S01]  /*5c00*/  IADD3 RZ, P1, R5, R6, RZ ;  /* 0x0000000605ff7210 */ /* 0x000fe20007f3e0ff */
[----:B------:R-:W-:-:S04]  /*5c10*/  IMAD.X R5, RZ, RZ, RZ, P0 ;  /* 0x000000ffff057224 */ /* 0x000fc800000e06ff */
[----:B------:R-:W-:-:S08]  /*5c20*/  IMAD.WIDE.U32.X R4, R27, R13, R4, P1 ;  /* 0x0000000d1b047225 */ /* 0x000fd000008e0404 */
.L_x_107:
[----:B------:R-:W-:Y:S01]  /*5c30*/  SHF.R.U64 R4, R4, R25, R5 ;  /* 0x0000001904047219 */ /* 0x000fe20000001205 */
[----:B------:R-:W-:Y:S01]  /*5c40*/  IMAD.MOV.U32 R6, RZ, RZ, R14 ;  /* 0x000000ffff067224 */ /* 0x000fe200078e000e */
[----:B------:R-:W-:Y:S02]  /*5c50*/  LOP3.LUT R23, R23, R8, RZ, 0xc0, !PT ;  /* 0x0000000817177212 */ /* 0x000fe400078ec0ff */
[----:B------:R-:W-:Y:S01]  /*5c60*/  LOP3.LUT R22, R22, R3, RZ, 0xc0, !PT ;  /* 0x0000000316167212 */ /* 0x000fe200078ec0ff */
[----:B------:R-:W-:Y:S02]  /*5c70*/  IMAD.MOV R5, RZ, RZ, -R4 ;  /* 0x000000ffff057224 */ /* 0x000fe400078e0a04 */
[----:B------:R-:W-:Y:S02]  /*5c80*/  IMAD R23, R4, UR13, R23 ;  /* 0x0000000d04177c24 */ /* 0x000fe4000f8e0217 */
[----:B----4-:R-:W-:Y:S02]  /*5c90*/  IMAD R21, R5, R21, R24 ;  /* 0x0000001505157224 */ /* 0x010fe400078e0218 */
[----:B---3--:R-:W-:-:S02]  /*5ca0*/  IMAD R15, R23, R20, R15 ;  /* 0x00000014170f7224 */ /* 0x008fc400078e020f */
[----:B-1----:R-:W-:Y:S02]  /*5cb0*/  IMAD R18, R21, R18, R22 ;  /* 0x0000001215127224 */ /* 0x002fe400078e0216 */
[----:B------:R-:W-:-:S03]  /*5cc0*/  IMAD.MOV.U32 R4, RZ, RZ, 0x1 ;  /* 0x00000001ff047424 */ /* 0x000fc600078e00ff */
[----:B------:R-:W-:Y:S02]  /*5cd0*/  SEL R7, R18, R15, !P2 ;  /* 0x0000000f12077207 */ /* 0x000fe40005000000 */
[----:B------:R-:W-:-:S07]  /*5ce0*/  SEL R13, R15, R18, !P2 ;  /* 0x000000120f0d7207 */ /* 0x000fce0005000000 */
.L_x_105:
[----:B------:R-:W-:-:S13]  /*5cf0*/  LOP3.LUT P0, RZ, R4, 0xff, RZ, 0xc0, !PT ;  /* 0x000000ff04ff7812 */ /* 0x000fda000780c0ff */
[----:B------:R-:W-:Y:S05]  /*5d00*/  @P0 BRA `(.L_x_108) ;  /* 0xfffffff000f00947 */ /* 0x000fea000383ffff */
.L_x_88:
[----:B------:R-:W-:-:S13]  /*5d10*/  ELECT P0, URZ, PT ;  /* 0x00000000003f782f */ /* 0x000fda0003800000 */
[----:B------:R-:W-:Y:S05]  /*5d20*/  @!P0 BRA `(.L_x_10) ;  /* 0x00000014000c8947 */ /* 0x000fea0003800000 */
[----:B------:R-:W-:-:S04]  /*5d30*/  LOP3.LUT R19, R19, 0x2, RZ, 0xfc, !PT ;  /* 0x0000000213137812 */ /* 0x000fc800078efcff */
[----:B------:R-:W-:-:S13]  /*5d40*/  ISETP.NE.AND P1, PT, R19, 0x3, PT ;  /* 0x000000031300780c */ /* 0x000fda0003f25270 */
[----:B------:R-:W-:Y:S05]  /*5d50*/  @!P1 BRA `(.L_x_109) ;  /* 0x0000000000049947 */ /* 0x000fea0003800000 */
[----:B------:R-:W-:Y:S01]  /*5d60*/  BPT.TRAP 0x1 ;  /* 0x000000040000795c */ /* 0x000fe20000300000 */
.L_x_109:
[----:B------:R-:W-:Y:S01]  /*5d70*/  IMAD.U32 R7, RZ, RZ, UR46 ;  /* 0x0000002eff077e24 */ /* 0x000fe2000f8e00ff */
[----:B------:R-:W-:Y:S01]  /*5d80*/  MOV R2, 0x400 ;  /* 0x0000040000027802 */ /* 0x000fe20000000f00 */
[----:B--2---:R-:W-:-:S03]  /*5d90*/  IMAD.U32 R4, RZ, RZ, UR4 ;  /* 0x00000004ff047e24 */ /* 0x004fc6000f8e00ff */
[----:B------:R-:W-:Y:S02]  /*5da0*/  LEA R7, R7, R2, 0x18 ;  /* 0x0000000207077211 */ /* 0x000fe400078ec0ff */
[----:B------:R-:W-:-:S03]  /*5db0*/  SHF.L.U32 R2, R0, 0x1f, RZ ;  /* 0x0000001f00027819 */ /* 0x000fc600000006ff */
[----:B------:R-:W-:-:S04]  /*5dc0*/  IMAD R3, R4, 0x8, R7 ;  /* 0x0000000804037824 */ /* 0x000fc800078e0207 */
[----:B------:R-:W1:Y:S02]  /*5dd0*/  SYNCS.PHASECHK.TRANS64.TRYWAIT P0, [R3+URZ+0x98], R2 ;  /* 0x00009802030075a7 */ /* 0x000e64000800017f */
[----:B-1----:R-:W-:Y:S05]  /*5de0*/  @!P0 BRA `(.L_x_110) ;  /* 0x0000001400808947 */ /* 0x002fea0003800000 */
.L_x_142:
[----:B------:R-:W-:Y:S05]  /*5df0*/  @!P1 BRA `(.L_x_111) ;  /* 0x0000000000049947 */ /* 0x000fea0003800000 */
[----:B------:R-:W-:Y:S01]  /*5e00*/  BPT.TRAP 0x1 ;  /* 0x000000040000795c */ /* 0x000fe20000300000 */
.L_x_111:
[----:B------:R-:W-:-:S04]  /*5e10*/  UIADD3 UR5, UR4, 0x1, URZ ;  /* 0x0000000104057890 */ /* 0x000fc8000fffe03f */
[----:B------:R-:W-:Y:S02]  /*5e20*/  UISETP.NE.AND UP0, UPT, UR5, 0x3, UPT ;  /* 0x000000030500788c */ /* 0x000fe4000bf05270 */
[----:B-1----:R-:W-:Y:S02]  /*5e30*/  IMAD.U32 R2, RZ, RZ, UR5 ;  /* 0x00000005ff027e24 */ /* 0x002fe4000f8e00ff */
[----:B------:R-:W-:Y:S02]  /*5e40*/  USEL UR5, URZ, 0x1, UP0 ;  /* 0x000000013f057887 */ /* 0x000fe40008000000 */
[----:B------:R-:W-:-:S04]  /*5e50*/  PLOP3.LUT P0, PT, PT, PT, UP0, 0x80, 0x0 ;  /* 0x000000000000781c */ /* 0x000fc80003f0f008 */
[----:B------:R-:W-:Y:S02]  /*5e60*/  SEL R2, R2, RZ, P0 ;  /* 0x000000ff02027207 */ /* 0x000fe40000000000 */
[----:B------:R-:W-:-:S03]  /*5e70*/  LOP3.LUT R3, R0, UR5, RZ, 0x3c, !PT ;  /* 0x0000000500037c12 */ /* 0x000fc6000f8e3cff */
[----:B------:R-:W-:Y:S01]  /*5e80*/  IMAD R5, R2, 0x8, R7 ;  /* 0x0000000802057824 */ /* 0x000fe200078e0207 */
[----:B------:R-:W-:-:S04]  /*5e90*/  SHF.L.U32 R0, R3, 0x1f, RZ ;  /* 0x0000001f03007819 */ /* 0x000fc800000006ff */
[----:B------:R-:W1:Y:S02]  /*5ea0*/  SYNCS.PHASECHK.TRANS64.TRYWAIT P0, [R5+URZ+0x98], R0 ;  /* 0x00009800050075a7 */ /* 0x000e64000800017f */
[----:B-1----:R-:W-:Y:S05]  /*5eb0*/  @!P0 BRA `(.L_x_112) ;  /* 0x0000001400608947 */ /* 0x002fea0003800000 */
.L_x_143:
[----:B------:R-:W-:Y:S05]  /*5ec0*/  @!P1 BRA `(.L_x_113) ;  /* 0x0000000000049947 */ /* 0x000fea0003800000 */
[----:B------:R-:W-:Y:S01]  /*5ed0*/  BPT.TRAP 0x1 ;  /* 0x000000040000795c */ /* 0x000fe20000300000 */
.L_x_113:
[----:B-1----:R-:W-:-:S05]  /*5ee0*/  VIADD R0, R2, 0x1 ;  /* 0x0000000102007836 */ /* 0x002fca0000000000 */
[----:B------:R-:W-:-:S04]  /*5ef0*/  ISETP.NE.AND P0, PT, R0, 0x3, PT ;  /* 0x000000030000780c */ /* 0x000fc80003f05270 */
[----:B------:R-:W-:Y:S02]  /*5f00*/  SEL R2, RZ, 0x1, P0 ;  /* 0x00000001ff027807 */ /* 0x000fe40000000000 */
[----:B------:R-:W-:Y:S02]  /*5f10*/  SEL R0, R0, RZ, P0 ;  /* 0x000000ff00007207 */ /* 0x000fe40000000000 */
[----:B------:R-:W-:-:S03]  /*5f20*/  LOP3.LUT R2, R3, R2, RZ, 0x3c, !PT ;  /* 0x0000000203027212 */ /* 0x000fc600078e3cff */
[----:B------:R-:W-:Y:S01]  /*5f30*/  IMAD R3, R0, 0x8, R7 ;  /* 0x0000000800037824 */ /* 0x000fe200078e0207 */
[----:B------:R-:W-:-:S07]  /*5f40*/  SHF.L.U32 R0, R2, 0x1f, RZ ;  /* 0x0000001f02007819 */ /* 0x000fce00000006ff */
.L_x_114:
[----:B-1----:R1:W2:Y:S02]  /*5f50*/  SYNCS.PHASECHK.TRANS64.TRYWAIT P0, [R3+URZ+0x98], R0 ;  /* 0x00009800030075a7 */ /* 0x0022a4000800017f */
[----:B--2---:R-:W-:Y:S05]  /*5f60*/  @!P0 NANOSLEEP.SYNCS 0x989680 ;  /* 0x009896800000895d */ /* 0x004fea0003900000 */
[----:B------:R-:W2:Y:S02]  /*5f70*/  @!P0 SYNCS.PHASECHK.TRANS64 P0, [R3+URZ+0x98], R0 ;  /* 0x00009800030085a7 */ /* 0x000ea4000800007f */
[----:B--2---:R-:W-:Y:S05]  /*5f80*/  @P0 BRA `(.L_x_10) ;  /* 0x0000001000740947 */ /* 0x004fea0003800000 */
[----:B------:R-:W-:Y:S05]  /*5f90*/  BRA `(.L_x_114) ;  /* 0xfffffffc00ec7947 */ /* 0x000fea000383ffff */
.L_x_83:
[----:B------:R-:W-:Y:S01]  /*5fa0*/  LOP3.LUT P0, RZ, R11, 0xff, RZ, 0xc0, !PT ;  /* 0x000000ff0bff7812 */ /* 0x000fe2000780c0ff */
[----:B------:R-:W-:Y:S02]  /*5fb0*/  IMAD.MOV.U32 R3, RZ, RZ, 0x1 ;  /* 0x00000001ff037424 */ /* 0x000fe400078e00ff */
[----:B------:R-:W-:-:S10]  /*5fc0*/  IMAD.MOV.U32 R0, RZ, RZ, RZ ;  /* 0x000000ffff007224 */ /* 0x000fd400078e00ff */
[----:B------:R-:W-:Y:S05]  /*5fd0*/  @!P0 BRA `(.L_x_115) ;  /* 0x0000000c001c8947 */ /* 0x000fea0003800000 */
[----:B------:R-:W1:Y:S01]  /*5fe0*/  LDC R0, c[0x0][0x28c] ;  /* 0x0000a300ff007b82 */ /* 0x000e620000000800 */
[C---:B------:R-:W-:Y:S01]  /*5ff0*/  LOP3.LUT P2, RZ, R18.reuse, 0x7f, RZ, 0xc0, !PT ;  /* 0x0000007f12ff7812 */ /* 0x040fe2000784c0ff */
[----:B------:R-:W-:Y:S01]  /*6000*/  ULDC UR5, c[0x0][0x900] ;  /* 0x0002400000057ab9 */ /* 0x000fe20000000800 */
[----:B------:R-:W-:Y:S01]  /*6010*/  LOP3.LUT P0, RZ, R18, 0x1f, RZ, 0xc0, !PT ;  /* 0x0000001f12ff7812 */ /* 0x000fe2000780c0ff */
[----:B------:R-:W-:Y:S01]  /*6020*/  UMOV UR6, 0xffffffff ;  /* 0xffffffff00067882 */ /* 0x000fe20000000000 */
[----:B------:R-:W-:Y:S01]  /*6030*/  BSSY B0, `(.L_x_115) ;  /* 0x00000c1000007945 */ /* 0x000fe20003800000 */
[----:B------:R-:W-:Y:S01]  /*6040*/  USHF.L.U32 UR6, UR6, UR5, URZ ;  /* 0x0000000506067299 */ /* 0x000fe2000800063f */
[----:B------:R-:W-:Y:S01]  /*6050*/  IMAD.MOV.U32 R10, RZ, RZ, 0x1 ;  /* 0x00000001ff0a7424 */ /* 0x000fe200078e00ff */
[----:B------:R-:W-:Y:S01]  /*6060*/  LOP3.LUT R18, R22, 0x2, RZ, 0xfc, !PT ;  /* 0x0000000216127812 */ /* 0x000fe200078efcff */
[----:B------:R-:W-:Y:S01]  /*6070*/  ULDC UR4, c[0x0][0x8a8] ;  /* 0x00022a0000047ab9 */ /* 0x000fe20000000800 */
[----:B------:R-:W-:Y:S01]  /*6080*/  PLOP3.LUT P0, PT, P0, P2, PT, 0x8a, 0x0 ;  /* 0x000000000000781c */ /* 0x000fe20000705172 */
[----:B------:R-:W-:-:S02]  /*6090*/  UIADD3 UR15, UR4, -0x1, URZ ;  /* 0xffffffff040f7890 */ /* 0x000fc4000fffe03f */
[----:B------:R-:W-:Y:S02]  /*60a0*/  USHF.L.U32 UR17, UR44, UR5, URZ ;  /* 0x000000052c117299 */ /* 0x000fe4000800063f */
[----:B------:R-:W-:Y:S01]  /*60b0*/  ULOP3.LUT UR16, URZ, UR6, URZ, 0x33, !UPT ;  /* 0x000000063f107292 */ /* 0x000fe2000f8e333f */
[----:B------:R-:W-:Y:S01]  /*60c0*/  ULDC.64 UR20, c[0x0][0x198] ;  /* 0x0000660000147ab9 */ /* 0x000fe20000000a00 */
[----:B-1----:R-:W-:-:S05]  /*60d0*/  VIADD R0, R0, 0x3f ;  /* 0x0000003f00007836 */ /* 0x002fca0000000000 */
[----:B------:R-:W-:-:S04]  /*60e0*/  SHF.R.S32.HI R3, RZ, 0x1f, R0 ;  /* 0x0000001fff037819 */ /* 0x000fc80000011400 */
[----:B------:R-:W-:Y:S01]  /*60f0*/  LEA.HI R3, R3, R0, RZ, 0x6 ;  /* 0x0000000003037211 */ /* 0x000fe200078f30ff */
[----:B------:R-:W-:-:S03]  /*6100*/  IMAD.MOV.U32 R0, RZ, RZ, RZ ;  /* 0x000000ffff007224 */ /* 0x000fc600078e00ff */
[----:B------:R-:W-:Y:S01]  /*6110*/  SHF.R.S32.HI R11, RZ, 0x6, R3 ;  /* 0x00000006ff0b7819 */ /* 0x000fe20000011403 */
[----:B------:R-:W-:-:S04]  /*6120*/  IMAD.MOV.U32 R3, RZ, RZ, 0x1 ;  /* 0x00000001ff037424 */ /* 0x000fc800078e00ff */
[----:B------:R-:W-:-:S07]  /*6130*/  VIADD R12, R11, 0x1 ;  /* 0x000000010b0c7836 */ /* 0x000fce0000000000 */
.L_x_127:
[----:B------:R-:W-:-:S03]  /*6140*/  UMOV UR4, 0xffffffff ;  /* 0xffffffff00047882 */ /* 0x000fc60000000000 */
[----:B------:R-:W-:Y:S05]  /*6150*/  BRA.DIV UR4, `(.L_x_116) ;  /* 0x0000001204cc7947 */ /* 0x000fea000b800000 */
[----:B------:R-:W-:-:S13]  /*6160*/  ELECT P6, URZ, PT ;  /* 0x00000000003f782f */ /* 0x000fda00038c0000 */
.L_x_146:
[----:B------:R-:W1:Y:S01]  /*6170*/  LDC R4, c[0x0][0x28c] ;  /* 0x0000a300ff047b82 */ /* 0x000e620000000800 */
[----:B------:R-:W-:Y:S01]  /*6180*/  BSSY B1, `(.L_x_117) ;  /* 0x0000037000017945 */ /* 0x000fe20003800000 */
[----:B-1----:R-:W-:-:S13]  /*6190*/  ISETP.LT.OR P6, PT, R4, 0x1, !P6 ;  /* 0x000000010400780c */ /* 0x002fda00077c1670 */
[----:B------:R-:W-:Y:S05]  /*61a0*/  @P6 BRA `(.L_x_118) ;  /* 0x0000000000d06947 */ /* 0x000fea0003800000 */
[----:B------:R-:W-:Y:S02]  /*61b0*/  IMAD.SHL.U32 R14, R7, 0x40, RZ ;  /* 0x00000040070e7824 */ /* 0x000fe400078e00ff */
[----:B------:R-:W-:Y:S02]  /*61c0*/  IMAD.SHL.U32 R13, R13, 0x80, RZ ;  /* 0x000000800d0d7824 */ /* 0x000fe400078e00ff */
[----:B------:R-:W-:Y:S02]  /*61d0*/  IMAD.MOV.U32 R19, RZ, RZ, RZ ;  /* 0x000000ffff137224 */ /* 0x000fe400078e00ff */
[----:B------:R-:W-:Y:S02]  /*61e0*/  IMAD.MOV.U32 R4, RZ, RZ, R12 ;  /* 0x000000ffff047224 */ /* 0x000fe400078e000c */
[----:B------:R-:W-:Y:S02]  /*61f0*/  IMAD.MOV.U32 R5, RZ, RZ, R3 ;  /* 0x000000ffff057224 */ /* 0x000fe400078e0003 */
[----:B------:R-:W-:-:S07]  /*6200*/  IMAD.MOV.U32 R7, RZ, RZ, R0 ;  /* 0x000000ffff077224 */ /* 0x000fce00078e0000 */
.L_x_122:
[----:B------:R-:W1:Y:S01]  /*6210*/  S2R R9, SR_CgaCtaId ;  /* 0x0000000000097919 */ /* 0x000e620000008800 */
[----:B------:R-:W-:-:S04]  /*6220*/  MOV R8, 0x400 ;  /* 0x0000040000087802 */ /* 0x000fc80000000f00 */
[----:B-1----:R-:W-:Y:S02]  /*6230*/  LEA R20, R9, R8, 0x18 ;  /* 0x0000000809147211 */ /* 0x002fe400078ec0ff */
[----:B------:R-:W-:Y:S01]  /*6240*/  SHF.L.U32 R8, R5, 0x1f, RZ ;  /* 0x0000001f05087819 */ /* 0x000fe200000006ff */
[----:B------:R-:W1:Y:S02]  /*6250*/  @!P2 LDC R9, c[0x0][0x500] ;  /* 0x00014000ff09ab82 */ /* 0x000e640000000800 */
[----:B------:R-:W-:-:S04]  /*6260*/  IMAD R15, R7, 0x8, R20 ;  /* 0x00000008070f7824 */ /* 0x000fc800078e0214 */
[----:B------:R-:W2:Y:S02]  /*6270*/  SYNCS.PHASECHK.TRANS64.TRYWAIT P1, [R15+URZ+0x40], R8 ;  /* 0x000040080f0075a7 */ /* 0x000ea4000802017f */
[----:B--2---:R-:W-:Y:S05]  /*6280*/  @!P1 BRA `(.L_x_119) ;  /* 0x0000001000a09947 */ /* 0x004fea0003800000 */
.L_x_147:
[----:B--2---:R-:W-:Y:S01]  /*6290*/  PRMT R8, R18, 0x9910, RZ ;  /* 0x0000991012087816 */ /* 0x004fe200000000ff */
[----:B-1----:R1:W-:Y:S03]  /*62a0*/  @!P2 SYNCS.ARRIVE.TRANS64 RZ, [R15+URZ], R9 ;  /* 0x000000090fffa9a7 */ /* 0x0023e6000800003f */
[----:B------:R-:W-:-:S13]  /*62b0*/  ISETP.NE.AND P1, PT, R8, 0x2, PT ;  /* 0x000000020800780c */ /* 0x000fda0003f25270 */
[----:B-1----:R-:W-:Y:S05]  /*62c0*/  @P1 BRA `(.L_x_120) ;  /* 0x0000000000041947 */ /* 0x002fea0003800000 */
[----:B------:R-:W-:Y:S01]  /*62d0*/  BPT.TRAP 0x1 ;  /* 0x000000040000795c */ /* 0x000fe20000300000 */
.L_x_120:
[----:B------:R-:W-:Y:S05]  /*62e0*/  @P0 BRA `(.L_x_121) ;  /* 0x0000000000040947 */ /* 0x000fea0003800000 */
[----:B------:R-:W-:Y:S01]  /*62f0*/  BPT.TRAP 0x1 ;  /* 0x000000040000795c */ /* 0x000fe20000300000 */
.L_x_121:
[--C-:B------:R-:W-:Y:S01]  /*6300*/  IMAD R8, R7, 0x4000, R20.reuse ;  /* 0x0000400007087824 */ /* 0x100fe200078e0214 */
[----:B------:R-:W-:Y:S01]  /*6310*/  R2UR UR9, R15 ;  /* 0x000000000f0972ca */ /* 0x000fe200000e0000 */
[C---:B------:R-:W-:Y:S01]  /*6320*/  IMAD R20, R7.reuse, 0x2000, R20 ;  /* 0x0000200007147824 */ /* 0x040fe200078e0214 */
[----:B------:R-:W-:Y:S01]  /*6330*/  UIADD3 UR4, UP0, UR20, 0xf0, URZ ;  /* 0x000000f014047890 */ /* 0x000fe2000ff1e03f */
[----:B------:R-:W-:Y:S01]  /*6340*/  VIADD R4, R4, 0xffffffff ;  /* 0xffffffff04047836 */ /* 0x000fe20000000000 */
[----:B------:R-:W-:Y:S01]  /*6350*/  R2UR UR5, R8 ;  /* 0x00000000080572ca */ /* 0x000fe200000e0000 */
[----:B------:R-:W-:Y:S01]  /*6360*/  UIADD3 UR22, UP1, UR20, 0x1f0, URZ ;  /* 0x000001f014167890 */ /* 0x000fe2000ff3e03f */
[----:B------:R-:W-:Y:S01]  /*6370*/  R2UR UR8, R20 ;  /* 0x00000000140872ca */ /* 0x000fe200000e0000 */
[----:B------:R-:W-:Y:S01]  /*6380*/  VIADD R7, R7, 0x1 ;  /* 0x0000000107077836 */ /* 0x000fe20000000000 */
[----:B------:R-:W-:Y:S01]  /*6390*/  R2UR UR11, R13 ;  /* 0x000000000d0b72ca */ /* 0x000fe200000e0000 */
[----:B------:R-:W-:Y:S01]  /*63a0*/  UIADD3.X UR23, URZ, UR21, URZ, UP1, !UPT ;  /* 0x000000153f177290 */ /* 0x000fe20008ffe43f */
[C---:B------:R-:W-:Y:S01]  /*63b0*/  R2UR UR10, R19.reuse ;  /* 0x00000000130a72ca */ /* 0x040fe200000e0000 */
[----:B------:R-:W-:Y:S01]  /*63c0*/  UMOV UR6, 0x0 ;  /* 0x0000000000067882 */ /* 0x000fe20000000000 */
[----:B------:R-:W-:Y:S01]  /*63d0*/  R2UR UR12, R6 ;  /* 0x00000000060c72ca */ /* 0x000fe200000e0000 */
[----:B------:R-:W-:Y:S01]  /*63e0*/  UMOV UR7, 0x10000000 ;  /* 0x1000000000077882 */ /* 0x000fe20000000000 */
[----:B------:R-:W-:Y:S01]  /*63f0*/  R2UR UR18, R14 ;  /* 0x000000000e1272ca */ /* 0x000fe200000e0000 */
[----:B------:R-:W-:Y:S01]  /*6400*/  VIADD R19, R19, 0x40 ;  /* 0x0000004013137836 */ /* 0x000fe20000000000 */
[----:B------:R-:W-:Y:S01]  /*6410*/  ISETP.GT.AND P3, PT, R4, 0x1, PT ;  /* 0x000000010400780c */ /* 0x000fe20003f64270 */
[----:B------:R-:W-:Y:S01]  /*6420*/  UIADD3 UR13, UR5, 0x6400, URZ ;  /* 0x00006400050d7890 */ /* 0x000fe2000fffe03f */
[----:B------:R-:W-:Y:S01]  /*6430*/  ISETP.NE.AND P1, PT, R7, 0x8, PT ;  /* 0x000000080700780c */ /* 0x000fe20003f25270 */
[----:B------:R-:W-:-:S02]  /*6440*/  UIADD3.X UR5, URZ, UR21, URZ, UP0, !UPT ;  /* 0x000000153f057290 */ /* 0x000fc400087fe43f */
[----:B------:R-:W-:Y:S01]  /*6450*/  UIADD3 UR14, UR8, 0x26400, URZ ;  /* 0x00026400080e7890 */ /* 0x000fe2000fffe03f */
[----:B------:R-:W-:Y:S02]  /*6460*/  SEL R8, RZ, 0x1, P1 ;  /* 0x00000001ff087807 */ /* 0x000fe40000800000 */
[----:B------:R-:W-:Y:S01]  /*6470*/  UMOV UR8, UR13 ;  /* 0x0000000d00087c82 */ /* 0x000fe20008000000 */
[----:B------:R-:W-:Y:S02]  /*6480*/  SEL R7, R7, RZ, P1 ;  /* 0x000000ff07077207 */ /* 0x000fe40000800000 */
[----:B------:R-:W-:Y:S01]  /*6490*/  LOP3.LUT R5, R5, R8, RZ, 0x3c, !PT ;  /* 0x0000000805057212 */ /* 0x000fe200078e3cff */
[----:B------:R1:W-:Y:S02]  /*64a0*/  UTMALDG.3D [UR8], [UR4], desc[UR6] ;  /* 0x00000608040075b4 */ /* 0x0003e40008011000 */
[----:B-1----:R-:W-:Y:S01]  /*64b0*/  UMOV UR8, UR14 ;  /* 0x0000000e00087c82 */ /* 0x002fe20008000000 */
[----:B------:R-:W-:-:S02]  /*64c0*/  UMOV UR11, UR18 ;  /* 0x00000012000b7c82 */ /* 0x000fc40008000000 */
[----:B------:R1:W-:Y:S02]  /*64d0*/  UTMALDG.3D [UR8], [UR22], desc[UR6] ;  /* 0x00000608160075b4 */ /* 0x0003e40008011000 */
[----:B-1----:R-:W-:Y:S05]  /*64e0*/  @P3 BRA `(.L_x_122) ;  /* 0xfffffffc00483947 */ /* 0x002fea000383ffff */
.L_x_118:
[----:B------:R-:W-:Y:S05]  /*64f0*/  BSYNC B1 ;  /* 0x0000000000017941 */ /* 0x000fea0003800000 */
.L_x_117:
[----:B------:R-:W-:Y:S01]  /*6500*/  LOP3.LUT P3, RZ, R10, 0xff, RZ, 0xc0, !PT ;  /* 0x000000ff0aff7812 */ /* 0x000fe2000786c0ff */
[----:B------:R-:W-:Y:S01]  /*6510*/  IMAD.IADD R0, R11, 0x1, R0 ;  /* 0x000000010b007824 */ /* 0x000fe200078e0200 */
[----:B------:R-:W-:Y:S01]  /*6520*/  IADD3 R16, P4, R16, UR52, RZ ;  /* 0x0000003410107c10 */ /* 0x000fe2000ff9e0ff */
[----:B------:R-:W-:Y:S01]  /*6530*/  ULDC.64 UR4, c[0x0][0x8f8] ;  /* 0x00023e0000047ab9 */ /* 0x000fe20000000a00 */
[----:B------:R-:W-:Y:S01]  /*6540*/  BSSY B1, `(.L_x_123) ;  /* 0x000006d000017945 */ /* 0x000fe20003800000 */
[----:B------:R-:W-:Y:S01]  /*6550*/  IMAD.MOV.U32 R13, RZ, RZ, -0x1 ;  /* 0xffffffffff0d7424 */ /* 0x000fe200078e00ff */
[----:B------:R-:W-:Y:S01]  /*6560*/  SHF.R.U32.HI R4, RZ, 0x3, R0 ;  /* 0x00000003ff047819 */ /* 0x000fe20000011600 */
[----:B------:R-:W-:Y:S01]  /*6570*/  IMAD.MOV.U32 R7, RZ, RZ, -0x1 ;  /* 0xffffffffff077424 */ /* 0x000fe200078e00ff */
[----:B------:R-:W-:Y:S02]  /*6580*/  ISETP.GT.U32.AND P1, PT, R0, 0x7, PT ;  /* 0x000000070000780c */ /* 0x000fe40003f24070 */
[----:B------:R-:W-:-:S02]  /*6590*/  LOP3.LUT R4, R4, 0x1, RZ, 0xc0, !PT ;  /* 0x0000000104047812 */ /* 0x000fc400078ec0ff */
[----:B------:R-:W-:Y:S01]  /*65a0*/  ISETP.LT.U32.AND P1, PT, R11, 0x8, P1 ;  /* 0x000000080b00780c */ /* 0x000fe20000f21070 */
[----:B------:R-:W1:Y:S01]  /*65b0*/  @P3 S2R R6, SR_CgaCtaId ;  /* 0x0000000000063919 */ /* 0x000e620000008800 */
[----:B------:R-:W-:Y:S02]  /*65c0*/  @P3 MOV R5, 0x400 ;  /* 0x0000040000053802 */ /* 0x000fe40000000f00 */
[----:B------:R-:W-:Y:S02]  /*65d0*/  IADD3.X R17, R17, UR45, RZ, P4, !PT ;  /* 0x0000002d11117c10 */ /* 0x000fe4000a7fe4ff */
[----:B------:R-:W-:Y:S02]  /*65e0*/  ISETP.GE.U32.AND P4, PT, R16, UR4, PT ;  /* 0x0000000410007c0c */ /* 0x000fe4000bf86070 */
[----:B------:R-:W-:Y:S02]  /*65f0*/  LOP3.LUT R0, R0, 0x7, RZ, 0xc0, !PT ;  /* 0x0000000700007812 */ /* 0x000fe400078ec0ff */
[----:B------:R-:W-:-:S02]  /*6600*/  PRMT R10, RZ, 0x7610, R10 ;  /* 0x00007610ff0a7816 */ /* 0x000fc4000000000a */
[----:B-1----:R-:W-:Y:S01]  /*6610*/  @P3 LEA R5, R6, R5, 0x18 ;  /* 0x0000000506053211 */ /* 0x002fe200078ec0ff */
[----:B------:R-:W-:-:S03]  /*6620*/  IMAD.MOV.U32 R6, RZ, RZ, -0x1 ;  /* 0xffffffffff067424 */ /* 0x000fc600078e00ff */
[----:B------:R1:W-:Y:S01]  /*6630*/  @P3 SYNCS.ARRIVE.TRANS64.A1T0 RZ, [R5+URZ+0xb8], RZ ;  /* 0x0000b8ff05ff39a7 */ /* 0x0003e2000810003f */
[----:B------:R-:W-:Y:S02]  /*6640*/  ISETP.NE.U32.AND P3, PT, R4, 0x1, PT ;  /* 0x000000010400780c */ /* 0x000fe40003f65070 */
[----:B------:R-:W-:Y:S02]  /*6650*/  SEL R4, RZ, 0x1, !P1 ;  /* 0x00000001ff047807 */ /* 0x000fe40004800000 */
[----:B------:R-:W-:Y:S02]  /*6660*/  ISETP.GE.U32.AND.EX P1, PT, R17, UR5, PT, P4 ;  /* 0x0000000511007c0c */ /* 0x000fe4000bf26140 */
[----:B------:R-:W-:-:S04]  /*6670*/  ISETP.GT.U32.AND P3, PT, R11, 0x7, !P3 ;  /* 0x000000070b00780c */ /* 0x000fc80005f64070 */
[----:B-1----:R-:W-:-:S04]  /*6680*/  SEL R5, RZ, 0x1, !P3 ;  /* 0x00000001ff057807 */ /* 0x002fc80005800000 */
[--C-:B------:R-:W-:Y:S02]  /*6690*/  LOP3.LUT R3, R5, R3, R4.reuse, 0x96, !PT ;  /* 0x0000000305037212 */ /* 0x100fe400078e9604 */
[----:B------:R-:W-:Y:S01]  /*66a0*/  PRMT R4, RZ, 0x7610, R4 ;  /* 0x00007610ff047816 */ /* 0x000fe20000000004 */
[----:B------:R-:W-:Y:S06]  /*66b0*/  @P1 BRA `(.L_x_124) ;  /* 0x0000000400541947 */ /* 0x000fec0003800000 */
[----:B------:R-:W-:Y:S01]  /*66c0*/  ULDC.64 UR4, c[0x0][0x8d0] ;  /* 0x0002340000047ab9 */ /* 0x000fe20000000a00 */
[----:B------:R-:W1:Y:S01]  /*66d0*/  S2R R14, SR_CTAID.X ;  /* 0x00000000000e7919 */ /* 0x000e620000002500 */
[----:B------:R-:W-:Y:S01]  /*66e0*/  ISETP.NE.U32.AND P1, PT, RZ, UR4, PT ;  /* 0x00000004ff007c0c */ /* 0x000fe2000bf25070 */
[----:B------:R-:W-:Y:S01]  /*66f0*/  ULDC UR7, c[0x0][0x8d8] ;  /* 0x0002360000077ab9 */ /* 0x000fe20000000800 */
[----:B------:R-:W-:Y:S01]  /*6700*/  IMAD.MOV.U32 R4, RZ, RZ, R16 ;  /* 0x000000ffff047224 */ /* 0x000fe200078e0010 */
[----:B------:R-:W2:Y:S01]  /*6710*/  S2R R13, SR_CTAID.Y ;  /* 0x00000000000d7919 */ /* 0x000ea20000002600 */
[----:B------:R-:W-:Y:S01]  /*6720*/  ISETP.NE.AND.EX P1, PT, RZ, UR5, PT, P1 ;  /* 0x00000005ff007c0c */ /* 0x000fe2000bf25310 */
[----:B------:R-:W-:-:S12]  /*6730*/  IMAD.MOV.U32 R5, RZ, RZ, R17 ;  /* 0x000000ffff057224 */ /* 0x000fd800078e0011 */
[----:B------:R-:W-:Y:S05]  /*6740*/  @!P1 BRA `(.L_x_125) ;  /* 0x0000000000289947 */ /* 0x000fea0003800000 */
[----:B------:R-:W-:Y:S02]  /*6750*/  ULDC UR6, c[0x0][0x8dc] ;  /* 0x0002370000067ab9 */ /* 0x000fe40000000800 */
[----:B------:R-:W-:-:S05]  /*6760*/  IADD3 R9, P1, R16, UR6, RZ ;  /* 0x0000000610097c10 */ /* 0x000fca000ff3e0ff */
[----:B------:R-:W-:-:S04]  /*6770*/  IMAD.X R15, RZ, RZ, R17, P1 ;  /* 0x000000ffff0f7224 */ /* 0x000fc800008e0611 */
[----:B------:R-:W-:-:S04]  /*6780*/  IMAD.WIDE.U32 R6, R15, UR4, RZ ;  /* 0x000000040f067c25 */ /* 0x000fc8000f8e00ff */
[----:B------:R-:W-:-:S04]  /*6790*/  IMAD.WIDE.U32 R6, P1, R9, UR5, R6 ;  /* 0x0000000509067c25 */ /* 0x000fc8000f820006 */
[----:B------:R-:W-:-:S04]  /*67a0*/  IMAD.WIDE.U32 R8, R9, UR4, RZ ;  /* 0x0000000409087c25 */ /* 0x000fc8000f8e00ff */
[----:B------:R-:W-:Y:S01]  /*67b0*/  IMAD.X R5, RZ, RZ, RZ, P1 ;  /* 0x000000ffff057224 */ /* 0x000fe200008e06ff */
[----:B------:R-:W-:Y:S01]  /*67c0*/  IADD3 RZ, P1, R9, R6, RZ ;  /* 0x0000000609ff7210 */ /* 0x000fe20007f3e0ff */
[----:B------:R-:W-:-:S04]  /*67d0*/  IMAD.MOV.U32 R4, RZ, RZ, R7 ;  /* 0x000000ffff047224 */ /* 0x000fc800078e0007 */
[----:B------:R-:W-:-:S08]  /*67e0*/  IMAD.WIDE.U32.X R4, R15, UR5, R4, P1 ;  /* 0x000000050f047c25 */ /* 0x000fd000088e0404 */
.L_x_125:
[--C-:B------:R-:W-:Y:S01]  /*67f0*/  SHF.R.U64 R8, R4, UR7, R5.reuse ;  /* 0x0000000704087c19 */ /* 0x100fe20008001205 */
[----:B------:R-:W-:Y:S01]  /*6800*/  ULDC.64 UR4, c[0x0][0x8c8] ;  /* 0x0002320000047ab9 */ /* 0x000fe20000000a00 */
[----:B------:R-:W-:Y:S01]  /*6810*/  SHF.R.U32.HI R4, RZ, UR7, R5 ;  /* 0x00000007ff047c19 */ /* 0x000fe20008011605 */
[----:B------:R-:W3:Y:S01]  /*6820*/  LDC R25, c[0x0][0x144] ;  /* 0x00005100ff197b82 */ /* 0x000ee20000000800 */
[----:B------:R-:W-:Y:S01]  /*6830*/  IADD3 R7, P1, RZ, -R8, RZ ;  /* 0x80000008ff077210 */ /* 0x000fe20007f3e0ff */
[----:B------:R-:W-:Y:S01]  /*6840*/  ULDC.64 UR8, c[0x0][0x8e8] ;  /* 0x00023a0000087ab9 */ /* 0x000fe20000000a00 */
[----:B-1----:R-:W-:Y:S01]  /*6850*/  I2FP.F32.U32 R9, R14 ;  /* 0x0000000e00097245 */ /* 0x002fe20000201000 */
[----:B------:R-:W-:Y:S02]  /*6860*/  ULDC UR6, c[0x0][0x8b0] ;  /* 0x00022c0000067ab9 */ /* 0x000fe40000000800 */
[----:B------:R-:W-:Y:S01]  /*6870*/  IMAD.X R4, RZ, RZ, ~R4, P1 ;  /* 0x000000ffff047224 */ /* 0x000fe200008e0e04 */
[----:B------:R-:W-:Y:S01]  /*6880*/  ISETP.NE.U32.AND P1, PT, RZ, UR8, PT ;  /* 0x00000008ff007c0c */ /* 0x000fe2000bf25070 */
[----:B------:R-:W1:Y:S02]  /*6890*/  LDC R20, c[0x0][0x148] ;  /* 0x00005200ff147b82 */ /* 0x000e640000000800 */
[----:B------:R-:W-:Y:S01]  /*68a0*/  IMAD R6, R4, UR4, RZ ;  /* 0x0000000404067c24 */ /* 0x000fe2000f8e02ff */
[----:B------:R-:W-:Y:S01]  /*68b0*/  ISETP.NE.AND.EX P1, PT, RZ, UR9, PT, P1 ;  /* 0x00000009ff007c0c */ /* 0x000fe2000bf25310 */
[----:B------:R-:W-:Y:S01]  /*68c0*/  IMAD.WIDE.U32 R4, R7, UR4, R16 ;  /* 0x0000000407047c25 */ /* 0x000fe2000f8e0010 */
[----:B------:R-:W-:-:S03]  /*68d0*/  ULDC UR4, c[0x0][0x150] ;  /* 0x0000540000047ab9 */ /* 0x000fc60000000800 */
[----:B------:R-:W-:Y:S02]  /*68e0*/  IMAD R7, R7, UR5, R6 ;  /* 0x0000000507077c24 */ /* 0x000fe4000f8e0206 */
[----:B------:R-:W-:Y:S01]  /*68f0*/  FMUL R6, R9, UR4 ;  /* 0x0000000409067c20 */ /* 0x000fe20008400000 */
[----:B------:R-:W-:Y:S01]  /*6900*/  ULDC UR4, c[0x0][0x8c0] ;  /* 0x0002300000047ab9 */ /* 0x000fe20000000800 */
[----:B------:R-:W-:Y:S01]  /*6910*/  ULDC UR5, c[0x0][0x154] ;  /* 0x0000550000057ab9 */ /* 0x000fe20000000800 */
[----:B------:R-:W-:-:S03]  /*6920*/  IMAD.IADD R5, R5, 0x1, R7 ;  /* 0x0000000105057824 */ /* 0x000fc600078e0207 */
[----:B------:R-:W4:Y:S02]  /*6930*/  F2I.U32.TRUNC.NTZ R6, R6 ;  /* 0x0000000600067305 */ /* 0x000f24000020f000 */
[----:B------:R-:W-:Y:S02]  /*6940*/  SHF.R.U64 R9, R4, UR4, R5 ;  /* 0x0000000404097c19 */ /* 0x000fe40008001205 */
[----:B--2---:R-:W-:-:S05]  /*6950*/  I2FP.F32.U32 R4, R13 ;  /* 0x0000000d00047245 */ /* 0x004fca0000201000 */
[----:B------:R-:W-:Y:S01]  /*6960*/  FMUL R21, R4, UR5 ;  /* 0x0000000504157c20 */ /* 0x000fe20008400000 */
[----:B------:R-:W-:Y:S01]  /*6970*/  SHF.R.U32.HI R4, RZ, UR4, R5 ;  /* 0x00000004ff047c19 */ /* 0x000fe20008011605 */
[----:B------:R-:W-:-:S03]  /*6980*/  ULDC UR4, c[0x0][0x900] ;  /* 0x0002400000047ab9 */ /* 0x000fc60000000800 */
[--C-:B------:R-:W-:Y:S01]  /*6990*/  SHF.R.U64 R19, R9, UR6, R4.reuse ;  /* 0x0000000609137c19 */ /* 0x100fe20008001204 */
[----:B------:R-:W2:Y:S01]  /*69a0*/  F2I.U32.TRUNC.NTZ R21, R21 ;  /* 0x0000001500157305 */ /* 0x000ea2000020f000 */
[----:B------:R-:W-:Y:S01]  /*69b0*/  SHF.R.U32.HI R4, RZ, UR6, R4 ;  /* 0x00000006ff047c19 */ /* 0x000fe20008011604 */
[----:B----4-:R-:W-:-:S03]  /*69c0*/  IMAD.MOV R6, RZ, RZ, -R6 ;  /* 0x000000ffff067224 */ /* 0x010fc600078e0a06 */
[----:B------:R-:W-:Y:S01]  /*69d0*/  SHF.R.U64 R15, R19, UR4, R4 ;  /* 0x00000004130f7c19 */ /* 0x000fe20008001204 */
[----:B---3--:R-:W-:Y:S01]  /*69e0*/  IMAD R14, R25, R6, R14 ;  /* 0x00000006190e7224 */ /* 0x008fe200078e020e */
[----:B------:R-:W-:-:S03]  /*69f0*/  SHF.R.U32.HI R23, RZ, UR4, R4 ;  /* 0x00000004ff177c19 */ /* 0x000fc60008011604 */
[----:B------:R-:W-:Y:S02]  /*6a00*/  IMAD.MOV.U32 R4, RZ, RZ, R15 ;  /* 0x000000ffff047224 */ /* 0x000fe400078e000f */
[----:B------:R-:W-:Y:S01]  /*6a10*/  IMAD.MOV.U32 R5, RZ, RZ, R23 ;  /* 0x000000ffff057224 */ /* 0x000fe200078e0017 */
[----:B--2---:R-:W-:Y:S06]  /*6a20*/  @!P1 BRA `(.L_x_126) ;  /* 0x0000000000289947 */ /* 0x004fec0003800000 */
[----:B------:R-:W-:Y:S02]  /*6a30*/  ULDC UR4, c[0x0][0x8f4] ;  /* 0x00023d0000047ab9 */ /* 0x000fe40000000800 */
[----:B------:R-:W-:-:S05]  /*6a40*/  IADD3 R5, P1, R15, UR4, RZ ;  /* 0x000000040f057c10 */ /* 0x000fca000ff3e0ff */
[----:B------:R-:W-:-:S04]  /*6a50*/  IMAD.X R23, RZ, RZ, R23, P1 ;  /* 0x000000ffff177224 */ /* 0x000fc800008e0617 */
[----:B------:R-:W-:-:S04]  /*6a60*/  IMAD.WIDE.U32 R6, R23, UR8, RZ ;  /* 0x0000000817067c25 */ /* 0x000fc8000f8e00ff */
[----:B------:R-:W-:-:S04]  /*6a70*/  IMAD.WIDE.U32 R6, P1, R5, UR9, R6 ;  /* 0x0000000905067c25 */ /* 0x000fc8000f820006 */
[----:B------:R-:W-:-:S04]  /*6a80*/  IMAD.WIDE.U32 R4, R5, UR8, RZ ;  /* 0x0000000805047c25 */ /* 0x000fc8000f8e00ff */
[----:B------:R-:W-:Y:S01]  /*6a90*/  IMAD.MOV.U32 R4, RZ, RZ, R7 ;  /* 0x000000ffff047224 */ /* 0x000fe200078e0007 */
[----:B------:R-:W-:Y:S01]  /*6aa0*/  IADD3 RZ, P3, R5, R6, RZ ;  /* 0x0000000605ff7210 */ /* 0x000fe20007f7e0ff */
[----:B------:R-:W-:-:S04]  /*6ab0*/  IMAD.X R5, RZ, RZ, RZ, P1 ;  /* 0x000000ffff057224 */ /* 0x000fc800008e06ff */
[----:B------:R-:W-:-:S08]  /*6ac0*/  IMAD.WIDE.U32.X R4, R23, UR9, R4, P3 ;  /* 0x0000000917047c25 */ /* 0x000fd000098e0404 */
.L_x_126:
[----:B------:R-:W-:Y:S01]  /*6ad0*/  ISETP.NE.AND P1, PT, R2, 0x1, PT ;  /* 0x000000010200780c */ /* 0x000fe20003f25270 */
[----:B------:R-:W-:Y:S01]  /*6ae0*/  ULDC UR4, c[0x0][0x8f0] ;  /* 0x00023c0000047ab9 */ /* 0x000fe20000000800 */
[----:B------:R-:W-:Y:S01]  /*6af0*/  LOP3.LUT R19, R19, UR16, RZ, 0xc0, !PT ;  /* 0x0000001013137c12 */ /* 0x000fe2000f8ec0ff */
[----:B------:R-:W-:Y:S01]  /*6b00*/  IMAD.MOV R21, RZ, RZ, -R21 ;  /* 0x000000ffff157224 */ /* 0x000fe200078e0a15 */
[----:B------:R-:W-:Y:S01]  /*6b10*/  SHF.R.U64 R4, R4, UR4, R5 ;  /* 0x0000000404047c19 */ /* 0x000fe20008001205 */
[----:B------:R-:W-:Y:S01]  /*6b20*/  ULDC UR4, c[0x0][0x8e0] ;  /* 0x0002380000047ab9 */ /* 0x000fe20000000800 */
[----:B------:R-:W-:Y:S01]  /*6b30*/  ULDC UR5, c[0x0][0x8b8] ;  /* 0x00022e0000057ab9 */ /* 0x000fe20000000800 */
[----:B------:R-:W-:Y:S02]  /*6b40*/  IMAD.MOV.U32 R5, RZ, RZ, 0x1 ;  /* 0x00000001ff057424 */ /* 0x000fe400078e00ff */
[----:B------:R-:W-:Y:S02]  /*6b50*/  IMAD.MOV R6, RZ, RZ, -R4 ;  /* 0x000000ffff067224 */ /* 0x000fe400078e0a04 */
[----:B------:R-:W-:Y:S01]  /*6b60*/  IMAD R19, R4, UR17, R19 ;  /* 0x0000001104137c24 */ /* 0x000fe2000f8e0213 */
[----:B------:R-:W-:Y:S01]  /*6b70*/  LOP3.LUT R4, R9, UR15, RZ, 0xc0, !PT ;  /* 0x0000000f09047c12 */ /* 0x000fe2000f8ec0ff */
[----:B-1----:R-:W-:-:S02]  /*6b80*/  @P1 IMAD R14, R20, R21, R13 ;  /* 0x00000015140e1224 */ /* 0x002fc400078e020d */
[----:B------:R-:W-:Y:S01]  /*6b90*/  IMAD R15, R6, UR4, R15 ;  /* 0x00000004060f7c24 */ /* 0x000fe2000f8e020f */
[----:B------:R-:W-:Y:S01]  /*6ba0*/  ULDC UR4, c[0x0][0x8a8] ;  /* 0x00022a0000047ab9 */ /* 0x000fe20000000800 */
[----:B------:R-:W-:Y:S02]  /*6bb0*/  IMAD R14, R19, UR5, R14 ;  /* 0x00000005130e7c24 */ /* 0x000fe4000f8e020e */
[--C-:B------:R-:W-:Y:S01]  /*6bc0*/  IMAD R15, R15, UR4, R4.reuse ;  /* 0x000000040f0f7c24 */ /* 0x100fe2000f8e0204 */
[----:B------:R-:W-:Y:S01]  /*6bd0*/  PRMT R4, R5, 0x7610, R4 ;  /* 0x0000761005047816 */ /* 0x000fe20000000004 */
[----:B------:R-:W-:-:S03]  /*6be0*/  IMAD.MOV.U32 R6, RZ, RZ, R8 ;  /* 0x000000ffff067224 */ /* 0x000fc600078e0008 */
[----:B------:R-:W-:Y:S02]  /*6bf0*/  SEL R7, R15, R14, !P1 ;  /* 0x0000000e0f077207 */ /* 0x000fe40004800000 */
[----:B------:R-:W-:-:S07]  /*6c00*/  SEL R13, R14, R15, !P1 ;  /* 0x0000000f0e0d7207 */ /* 0x000fce0004800000 */
.L_x_124:
[----:B------:R-:W-:Y:S05]  /*6c10*/  BSYNC B1 ;  /* 0x0000000000017941 */ /* 0x000fea0003800000 */
.L_x_123:
[----:B------:R-:W-:-:S13]  /*6c20*/  LOP3.LUT P1, RZ, R4, 0xff, RZ, 0xc0, !PT ;  /* 0x000000ff04ff7812 */ /* 0x000fda000782c0ff */
[----:B------:R-:W-:Y:S05]  /*6c30*/  @P1 BRA `(.L_x_127) ;  /* 0xfffffff400401947 */ /* 0x000fea000383ffff */
[----:B------:R-:W-:Y:S05]  /*6c40*/  BSYNC B0 ;  /* 0x0000000000007941 */ /* 0x000fea0003800000 */
.L_x_115:
[----:B------:R-:W-:-:S03]  /*6c50*/  UMOV UR4, 0xffffffff ;  /* 0xffffffff00047882 */ /* 0x000fc60000000000 */
[----:B------:R-:W-:Y:S05]  /*6c60*/  BRA.DIV UR4, `(.L_x_128) ;  /* 0x0000000a043c7947 */ /* 0x000fea000b800000 */
[----:B------:R-:W-:-:S13]  /*6c70*/  ELECT P6, URZ, PT ;  /* 0x00000000003f782f */ /* 0x000fda00038c0000 */
.L_x_150:
[----:B------:R-:W-:Y:S05]  /*6c80*/  @!P6 BRA `(.L_x_10) ;  /* 0x000000040034e947 */ /* 0x000fea0003800000 */
[----:B------:R-:W-:-:S04]  /*6c90*/  LOP3.LUT R22, R22, 0x2, RZ, 0xfc, !PT ;  /* 0x0000000216167812 */ /* 0x000fc800078efcff */
[----:B------:R-:W-:-:S13]  /*6ca0*/  ISETP.NE.AND P0, PT, R22, 0x3, PT ;  /* 0x000000031600780c */ /* 0x000fda0003f05270 */
[----:B------:R-:W-:Y:S05]  /*6cb0*/  @!P0 BRA `(.L_x_129) ;  /* 0x0000000000048947 */ /* 0x000fea0003800000 */
[----:B------:R-:W-:Y:S01]  /*6cc0*/  BPT.TRAP 0x1 ;  /* 0x000000040000795c */ /* 0x000fe20000300000 */
.L_x_129:
[----:B------:R-:W1:Y:S01]  /*6cd0*/  S2R R5, SR_CgaCtaId ;  /* 0x0000000000057919 */ /* 0x000e620000008800 */
[----:B------:R-:W-:Y:S02]  /*6ce0*/  MOV R2, 0x400 ;  /* 0x0000040000027802 */ /* 0x000fe40000000f00 */
[----:B------:R-:W-:Y:S02]  /*6cf0*/  SHF.L.U32 R4, R3, 0x1f, RZ ;  /* 0x0000001f03047819 */ /* 0x000fe400000006ff */
[----:B-1----:R-:W-:-:S05]  /*6d00*/  LEA R5, R5, R2, 0x18 ;  /* 0x0000000205057211 */ /* 0x002fca00078ec0ff */
[----:B------:R-:W-:-:S04]  /*6d10*/  VIADD R5, R5, 0x40 ;  /* 0x0000004005057836 */ /* 0x000fc80000000000 */
[C---:B------:R-:W-:Y:S02]  /*6d20*/  IMAD R7, R0.reuse, 0x8, R5 ;  /* 0x0000000800077824 */ /* 0x040fe400078e0205 */
[----:B------:R-:W-:Y:S02]  /*6d30*/  VIADD R0, R0, 0x1 ;  /* 0x0000000100007836 */ /* 0x000fe40000000000 */
[----:B------:R-:W1:Y:S03]  /*6d40*/  SYNCS.PHASECHK.TRANS64.TRYWAIT P0, [R7+URZ], R4 ;  /* 0x00000004070075a7 */ /* 0x000e66000800017f */
[----:B------:R-:W-:-:S04]  /*6d50*/  ISETP.NE.AND P1, PT, R0, 0x8, PT ;  /* 0x000000080000780c */ /* 0x000fc80003f25270 */
[----:B------:R-:W-:Y:S02]  /*6d60*/  SEL R2, RZ, 0x1, P1 ;  /* 0x00000001ff027807 */ /* 0x000fe40000800000 */
[----:B------:R-:W-:Y:S02]  /*6d70*/  SEL R0, R0, RZ, P1 ;  /* 0x000000ff00007207 */ /* 0x000fe40000800000 */
[----:B------:R-:W-:-:S03]  /*6d80*/  LOP3.LUT R9, R3, R2, RZ, 0x3c, !PT ;  /* 0x0000000203097212 */ /* 0x000fc600078e3cff */
[----:B------:R-:W-:Y:S01]  /*6d90*/  IMAD R6, R0, 0x8, R5 ;  /* 0x0000000800067824 */ /* 0x000fe200078e0205 */
[----:B------:R-:W-:Y:S01]  /*6da0*/  SHF.L.U32 R3, R9, 0x1f, RZ ;  /* 0x0000001f09037819 */ /* 0x000fe200000006ff */
[----:B-1----:R-:W-:Y:S06]  /*6db0*/  @!P0 BRA `(.L_x_130) ;  /* 0x0000000800088947 */ /* 0x002fec0003800000 */
.L_x_151:
[----:B------:R-:W2:Y:S01]  /*6dc0*/  SYNCS.PHASECHK.TRANS64.TRYWAIT P0, [R6+URZ], R3 ;  /* 0x00000003060075a7 */ /* 0x000ea2000800017f */
[----:B------:R-:W-:-:S05]  /*6dd0*/  VIADD R0, R0, 0x1 ;  /* 0x0000000100007836 */ /* 0x000fca0000000000 */
[----:B------:R-:W-:-:S04]  /*6de0*/  ISETP.NE.AND P1, PT, R0, 0x8, PT ;  /* 0x000000080000780c */ /* 0x000fc80003f25270 */
[----:B------:R-:W-:Y:S02]  /*6df0*/  SEL R2, RZ, 0x1, P1 ;  /* 0x00000001ff027807 */ /* 0x000fe40000800000 */
[----:B------:R-:W-:Y:S02]  /*6e00*/  SEL R0, R0, RZ, P1 ;  /* 0x000000ff00007207 */ /* 0x000fe40000800000 */
[----:B------:R-:W-:-:S03]  /*6e10*/  LOP3.LUT R9, R9, R2, RZ, 0x3c, !PT ;  /* 0x0000000209097212 */ /* 0x000fc600078e3cff */
[----:B-1----:R-:W-:Y:S01]  /*6e20*/  IMAD R7, R0, 0x8, R5 ;  /* 0x0000000800077824 */ /* 0x002fe200078e0205 */
[----:B------:R-:W-:Y:S01]  /*6e30*/  SHF.L.U32 R4, R9, 0x1f, RZ ;  /* 0x0000001f09047819 */ /* 0x000fe200000006ff */
[----:B--2---:R-:W-:Y:S06]  /*6e40*/  @!P0 BRA `(.L_x_131) ;  /* 0x0000000400f88947 */ /* 0x004fec0003800000 */
.L_x_152:
        /* <DEDUP_REMOVED lines=9> */
.L_x_153:
        /* <DEDUP_REMOVED lines=9> */
.L_x_154:
        /* <DEDUP_REMOVED lines=9> */
.L_x_155:
        /* <DEDUP_REMOVED lines=9> */
.L_x_156:
[----:B------:R-:W2:Y:S01]  /*7090*/  SYNCS.PHASECHK.TRANS64.TRYWAIT P0, [R7+URZ], R4 ;  /* 0x00000004070075a7 */ /* 0x000ea2000800017f */
[----:B------:R-:W-:-:S05]  /*70a0*/  VIADD R0, R0, 0x1 ;  /* 0x0000000100007836 */ /* 0x000fca0000000000 */
[----:B------:R-:W-:-:S04]  /*70b0*/  ISETP.NE.AND P1, PT, R0, 0x8, PT ;  /* 0x000000080000780c */ /* 0x000fc80003f25270 */
[----:B------:R-:W-:Y:S02]  /*70c0*/  SEL R2, RZ, 0x1, P1 ;  /* 0x00000001ff027807 */ /* 0x000fe40000800000 */
[----:B------:R-:W-:Y:S02]  /*70d0*/  SEL R0, R0, RZ, P1 ;  /* 0x000000ff00007207 */ /* 0x000fe40000800000 */
[----:B------:R-:W-:Y:S01]  /*70e0*/  LOP3.LUT R2, R9, R2, RZ, 0x3c, !PT ;  /* 0x0000000209027212 */ /* 0x000fe200078e3cff */
[----:B--2---:R-:W-:Y:S06]  /*70f0*/  @!P0 BRA `(.L_x_136) ;  /* 0x0000000400b08947 */ /* 0x004fec0003800000 */
.L_x_157:
[----:B------:R-:W-:Y:S01]  /*7100*/  IMAD R5, R0, 0x8, R5 ;  /* 0x0000000800057824 */ /* 0x000fe200078e0205 */
[----:B------:R-:W-:-:S07]  /*7110*/  SHF.L.U32 R0, R2, 0x1f, RZ ;  /* 0x0000001f02007819 */ /* 0x000fce00000006ff */
.L_x_137:
[----:B---3--:R3:W4:Y:S02]  /*7120*/  SYNCS.PHASECHK.TRANS64.TRYWAIT P0, [R5+URZ], R0 ;  /* 0x00000000050075a7 */ /* 0x008724000800017f */
[----:B----4-:R-:W-:Y:S05]  /*7130*/  @!P0 NANOSLEEP.SYNCS 0x989680 ;  /* 0x009896800000895d */ /* 0x010fea0003900000 */
[----:B------:R-:W4:Y:S02]  /*7140*/  @!P0 SYNCS.PHASECHK.TRANS64 P0, [R5+URZ], R0 ;  /* 0x00000000050085a7 */ /* 0x000f24000800007f */
[----:B----4-:R-:W-:Y:S05]  /*7150*/  @!P0 BRA `(.L_x_137) ;  /* 0xfffffffc00f08947 */ /* 0x010fea000383ffff */
.L_x_10:
[----:B------:R-:W-:Y:S05]  /*7160*/  BSYNC B6 ;  /* 0x0000000000067941 */ /* 0x000fea0003800000 */
.L_x_8:
[----:B------:R-:W-:Y:S05]  /*7170*/  EXIT ;  /* 0x000000000000794d */ /* 0x000fea0003800000 */
.L_x_23:
[----:B---3--:R3:W4:Y:S02]  /*7180*/  SYNCS.PHASECHK.TRANS64.TRYWAIT P1, [R3+URZ], R0 ;  /* 0x00000000030075a7 */ /* 0x008724000802017f */
[----:B----4-:R-:W-:Y:S05]  /*7190*/  @!P1 NANOSLEEP.SYNCS 0x989680 ;  /* 0x009896800000995d */ /* 0x010fea0003900000 */
[----:B------:R-:W4:Y:S02]  /*71a0*/  @!P1 SYNCS.PHASECHK.TRANS64 P1, [R3+URZ], R0 ;  /* 0x00000000030095a7 */ /* 0x000f24000802007f */
[----:B----4-:R-:W-:Y:S05]  /*71b0*/  @!P1 BRA `(.L_x_23) ;  /* 0xfffffffc00f09947 */ /* 0x010fea000383ffff */
[----:B------:R-:W-:Y:S05]  /*71c0*/  BRA `(.L_x_22) ;  /* 0xffffffa4008c7947 */ /* 0x000fea000383ffff */
.L_x_28:
[----:B--2---:R-:W-:-:S04]  /*71d0*/  IMAD.U32 R4, RZ, RZ, UR4 ;  /* 0x00000004ff047e24 */ /* 0x004fc8000f8e00ff */
[----:B------:R2:W3:Y:S03]  /*71e0*/  SYNCS.PHASECHK.TRANS64.TRYWAIT P1, [R4+URZ], R3 ;  /* 0x00000003040075a7 */ /* 0x0004e6000802017f */
[----:B---3--:R-:W-:Y:S05]  /*71f0*/  @!P1 NANOSLEEP.SYNCS 0x989680 ;  /* 0x009896800000995d */ /* 0x008fea0003900000 */
[----:B------:R-:W3:Y:S02]  /*7200*/  @!P1 SYNCS.PHASECHK.TRANS64 P1, [R4+URZ], R3 ;  /* 0x00000003040095a7 */ /* 0x000ee4000802007f */
[----:B---3--:R-:W-:Y:S05]  /*7210*/  @!P1 BRA `(.L_x_28) ;  /* 0xfffffffc00ec9947 */ /* 0x008fea000383ffff */
[----:B------:R-:W-:Y:S05]  /*7220*/  BRA `(.L_x_27) ;  /* 0xffffffa8005c7947 */ /* 0x000fea000383ffff */
.L_x_51:
[----:B-1----:R1:W2:Y:S02]  /*7230*/  SYNCS.PHASECHK.TRANS64.TRYWAIT P2, [R5+URZ+0x80], R4 ;  /* 0x00008004050075a7 */ /* 0x0022a4000804017f */
[----:B--2---:R-:W-:Y:S05]  /*7240*/  @!P2 NANOSLEEP.SYNCS 0x989680 ;  /* 0x009896800000a95d */ /* 0x004fea0003900000 */
[----:B------:R-:W2:Y:S02]  /*7250*/  @!P2 SYNCS.PHASECHK.TRANS64 P2, [R5+URZ+0x80], R4 ;  /* 0x000080040500a5a7 */ /* 0x000ea4000804007f */
[----:B--2---:R-:W-:Y:S05]  /*7260*/  @!P2 BRA `(.L_x_51) ;  /* 0xfffffffc00f0a947 */ /* 0x004fea000383ffff */
[----:B------:R-:W-:Y:S05]  /*7270*/  BRA `(.L_x_138) ;  /* 0xffffffb8003c7947 */ /* 0x000fea000383ffff */
.L_x_65:
[----:B-1----:R1:W2:Y:S02]  /*7280*/  SYNCS.PHASECHK.TRANS64.TRYWAIT P3, [R5+URZ+0x80], R12 ;  /* 0x0000800c050075a7 */ /* 0x0022a4000806017f */
[----:B--2---:R-:W-:Y:S05]  /*7290*/  @!P3 NANOSLEEP.SYNCS 0x989680 ;  /* 0x009896800000b95d */ /* 0x004fea0003900000 */
[----:B------:R-:W2:Y:S02]  /*72a0*/  @!P3 SYNCS.PHASECHK.TRANS64 P3, [R5+URZ+0x80], R12 ;  /* 0x0000800c0500b5a7 */ /* 0x000ea4000806007f */
[----:B--2---:R-:W-:Y:S05]  /*72b0*/  @!P3 BRA `(.L_x_65) ;  /* 0xfffffffc00f0b947 */ /* 0x004fea000383ffff */
[----:B------:R-:W-:Y:S05]  /*72c0*/  BRA `(.L_x_139) ;  /* 0xffffffc4001c7947 */ /* 0x000fea000383ffff */
.L_x_85:
[----:B-1----:R-:W-:-:S04]  /*72d0*/  IMAD.U32 R3, RZ, RZ, UR4 ;  /* 0x00000004ff037e24 */ /* 0x002fc8000f8e00ff */
[----:B------:R1:W2:Y:S03]  /*72e0*/  SYNCS.PHASECHK.TRANS64.TRYWAIT P0, [R3+URZ+0xb8], R0 ;  /* 0x0000b800030075a7 */ /* 0x0002a6000800017f */
[----:B--2---:R-:W-:Y:S05]  /*72f0*/  @!P0 NANOSLEEP.SYNCS 0x989680 ;  /* 0x009896800000895d */ /* 0x004fea0003900000 */
[----:B------:R-:W2:Y:S02]  /*7300*/  @!P0 SYNCS.PHASECHK.TRANS64 P0, [R3+URZ+0xb8], R0 ;  /* 0x0000b800030085a7 */ /* 0x000ea4000800007f */
[----:B--2---:R-:W-:Y:S05]  /*7310*/  @!P0 BRA `(.L_x_85) ;  /* 0xfffffffc00ec8947 */ /* 0x004fea000383ffff */
[----:B------:R-:W-:Y:S05]  /*7320*/  BRA `(.L_x_84) ;  /* 0xffffffd800f87947 */ /* 0x000fea000383ffff */
.L_x_94:
[----:B-1----:R-:W-:-:S04]  /*7330*/  IMAD.U32 R5, RZ, RZ, UR5 ;  /* 0x00000005ff057e24 */ /* 0x002fc8000f8e00ff */
[----:B------:R1:W2:Y:S03]  /*7340*/  SYNCS.PHASECHK.TRANS64.TRYWAIT P1, [R5+URZ+0x98], R4 ;  /* 0x00009804050075a7 */ /* 0x0002a6000802017f */
[----:B--2---:R-:W-:Y:S05]  /*7350*/  @!P1 NANOSLEEP.SYNCS 0x989680 ;  /* 0x009896800000995d */ /* 0x004fea0003900000 */
[----:B------:R-:W2:Y:S02]  /*7360*/  @!P1 SYNCS.PHASECHK.TRANS64 P1, [R5+URZ+0x98], R4 ;  /* 0x00009804050095a7 */ /* 0x000ea4000802007f */
[----:B--2---:R-:W-:Y:S05]  /*7370*/  @!P1 BRA `(.L_x_94) ;  /* 0xfffffffc00ec9947 */ /* 0x004fea000383ffff */
[----:B------:R-:W-:Y:S05]  /*7380*/  BRA `(.L_x_140) ;  /* 0xffffffdc00ec7947 */ /* 0x000fea000383ffff */
.L_x_100:
[----:B-1----:R-:W-:-:S04]  /*7390*/  IMAD.U32 R7, RZ, RZ, UR4 ;  /* 0x00000004ff077e24 */ /* 0x002fc8000f8e00ff */
[----:B------:R1:W3:Y:S03]  /*73a0*/  SYNCS.PHASECHK.TRANS64.TRYWAIT P1, [R7+URZ+0x98], R0 ;  /* 0x00009800070075a7 */ /* 0x0002e6000802017f */
[----:B---3--:R-:W-:Y:S05]  /*73b0*/  @!P1 NANOSLEEP.SYNCS 0x989680 ;  /* 0x009896800000995d */ /* 0x008fea0003900000 */
[----:B------:R-:W3:Y:S02]  /*73c0*/  @!P1 SYNCS.PHASECHK.TRANS64 P1, [R7+URZ+0x98], R0 ;  /* 0x00009800070095a7 */ /* 0x000ee4000802007f */
[----:B---3--:R-:W-:Y:S05]  /*73d0*/  @!P1 BRA `(.L_x_100) ;  /* 0xfffffffc00ec9947 */ /* 0x008fea000383ffff */
[----:B------:R-:W-:Y:S05]  /*73e0*/  BRA `(.L_x_141) ;  /* 0xffffffe000547947 */ /* 0x000fea000383ffff */
.L_x_110:
[----:B-1----:R1:W2:Y:S02]  /*73f0*/  SYNCS.PHASECHK.TRANS64.TRYWAIT P0, [R3+URZ+0x98], R2 ;  /* 0x00009802030075a7 */ /* 0x0022a4000800017f */
[----:B--2---:R-:W-:Y:S05]  /*7400*/  @!P0 NANOSLEEP.SYNCS 0x989680 ;  /* 0x009896800000895d */ /* 0x004fea0003900000 */
[----:B------:R-:W2:Y:S02]  /*7410*/  @!P0 SYNCS.PHASECHK.TRANS64 P0, [R3+URZ+0x98], R2 ;  /* 0x00009802030085a7 */ /* 0x000ea4000800007f */
[----:B--2---:R-:W-:Y:S05]  /*7420*/  @!P0 BRA `(.L_x_110) ;  /* 0xfffffffc00f08947 */ /* 0x004fea000383ffff */
[----:B------:R-:W-:Y:S05]  /*7430*/  BRA `(.L_x_142) ;  /* 0xffffffe8006c7947 */ /* 0x000fea000383ffff */
.L_x_112:
[----:B-1----:R1:W2:Y:S02]  /*7440*/  SYNCS.PHASECHK.TRANS64.TRYWAIT P0, [R5+URZ+0x98], R0 ;  /* 0x00009800050075a7 */ /* 0x0022a4000800017f */
[----:B--2---:R-:W-:Y:S05]  /*7450*/  @!P0 NANOSLEEP.SYNCS 0x989680 ;  /* 0x009896800000895d */ /* 0x004fea0003900000 */
[----:B------:R-:W2:Y:S02]  /*7460*/  @!P0 SYNCS.PHASECHK.TRANS64 P0, [R5+URZ+0x98], R0 ;  /* 0x00009800050085a7 */ /* 0x000ea4000800007f */
[----:B--2---:R-:W-:Y:S05]  /*7470*/  @!P0 BRA `(.L_x_112) ;  /* 0xfffffffc00f08947 */ /* 0x004fea000383ffff */
[----:B------:R-:W-:Y:S05]  /*7480*/  BRA `(.L_x_143) ;  /* 0xffffffe8008c7947 */ /* 0x000fea000383ffff */
.L_x_116:
[----:B------:R-:W-:Y:S01]  /*7490*/  BSSY B1, `(.L_x_144) ;  /* 0x0000006000017945 */ /* 0x000fe20003800000 */
[----:B------:R-:W-:-:S07]  /*74a0*/  IMAD.MOV.U32 R15, RZ, RZ, -0x1 ;  /* 0xffffffffff0f7424 */ /* 0x000fce00078e00ff */
[----:B------:R-:W-:Y:S05]  /*74b0*/  WARPSYNC.COLLECTIVE R15, `(.L_x_145) ;  /* 0x000000000f0c7348 */ /* 0x000fea0003c00000 */
[----:B------:R-:W-:Y:S02]  /*74c0*/  ELECT P6, UR62, PT ;  /* 0x00000000003e782f */ /* 0x000fe400038c0000 */
[----:B------:R-:W-:Y:S01]  /*74d0*/  MOV R14, UR62 ;  /* 0x0000003e000e7c02 */ /* 0x000fe20008000f00 */
[----:B------:R-:W-:Y:S10]  /*74e0*/  ENDCOLLECTIVE ;  /* 0x000000000000791b */ /* 0x000ff40003800000 */
.L_x_145:
[----:B------:R-:W-:Y:S05]  /*74f0*/  BSYNC B1 ;  /* 0x0000000000017941 */ /* 0x000fea0003800000 */
.L_x_144:
[----:B------:R-:W-:Y:S05]  /*7500*/  BRA `(.L_x_146) ;  /* 0xffffffec00187947 */ /* 0x000fea000383ffff */
.L_x_119:
[----:B--2---:R2:W3:Y:S02]  /*7510*/  SYNCS.PHASECHK.TRANS64.TRYWAIT P1, [R15+URZ+0x40], R8 ;  /* 0x000040080f0075a7 */ /* 0x0044e4000802017f */
[----:B---3--:R-:W-:Y:S05]  /*7520*/  @!P1 NANOSLEEP.SYNCS 0x989680 ;  /* 0x009896800000995d */ /* 0x008fea0003900000 */
[----:B------:R-:W3:Y:S02]  /*7530*/  @!P1 SYNCS.PHASECHK.TRANS64 P1, [R15+URZ+0x40], R8 ;  /* 0x000040080f0095a7 */ /* 0x000ee4000802007f */
[----:B---3--:R-:W-:Y:S05]  /*7540*/  @!P1 BRA `(.L_x_119) ;  /* 0xfffffffc00f09947 */ /* 0x008fea000383ffff */
[----:B------:R-:W-:Y:S05]  /*7550*/  BRA `(.L_x_147) ;  /* 0xffffffec004c7947 */ /* 0x000fea000383ffff */
.L_x_128:
[----:B------:R-:W-:Y:S01]  /*7560*/  BSSY B0, `(.L_x_148) ;  /* 0x0000006000007945 */ /* 0x000fe20003800000 */
[----:B------:R-:W-:-:S07]  /*7570*/  IMAD.MOV.U32 R15, RZ, RZ, -0x1 ;  /* 0xffffffffff0f7424 */ /* 0x000fce00078e00ff */
[----:B------:R-:W-:Y:S05]  /*7580*/  WARPSYNC.COLLECTIVE R15, `(.L_x_149) ;  /* 0x000000000f0c7348 */ /* 0x000fea0003c00000 */
[----:B------:R-:W-:Y:S02]  /*7590*/  ELECT P6, UR62, PT ;  /* 0x00000000003e782f */ /* 0x000fe400038c0000 */
[----:B------:R-:W-:Y:S01]  /*75a0*/  MOV R14, UR62 ;  /* 0x0000003e000e7c02 */ /* 0x000fe20008000f00 */
[----:B------:R-:W-:Y:S10]  /*75b0*/  ENDCOLLECTIVE ;  /* 0x000000000000791b */ /* 0x000ff40003800000 */
.L_x_149:
[----:B------:R-:W-:Y:S05]  /*75c0*/  BSYNC B0 ;  /* 0x0000000000007941 */ /* 0x000fea0003800000 */
.L_x_148:
[----:B------:R-:W-:Y:S05]  /*75d0*/  BRA `(.L_x_150) ;  /* 0xfffffff400a87947 */ /* 0x000fea000383ffff */
.L_x_130:
[----:B-1----:R1:W2:Y:S02]  /*75e0*/  SYNCS.PHASECHK.TRANS64.TRYWAIT P0, [R7+URZ], R4 ;  /* 0x00000004070075a7 */ /* 0x0022a4000800017f */
[----:B--2---:R-:W-:Y:S05]  /*75f0*/  @!P0 NANOSLEEP.SYNCS 0x989680 ;  /* 0x009896800000895d */ /* 0x004fea0003900000 */
[----:B------:R-:W2:Y:S02]  /*7600*/  @!P0 SYNCS.PHASECHK.TRANS64 P0, [R7+URZ], R4 ;  /* 0x00000004070085a7 */ /* 0x000ea4000800007f */
[----:B--2---:R-:W-:Y:S05]  /*7610*/  @!P0 BRA `(.L_x_130) ;  /* 0xfffffffc00f08947 */ /* 0x004fea000383ffff */
[----:B------:R-:W-:Y:S05]  /*7620*/  BRA `(.L_x_151) ;  /* 0xfffffff400e47947 */ /* 0x000fea000383ffff */
.L_x_131:
[----:B-1----:R1:W2:Y:S02]  /*7630*/  SYNCS.PHASECHK.TRANS64.TRYWAIT P0, [R6+URZ], R3 ;  /* 0x00000003060075a7 */ /* 0x0022a4000800017f */
[----:B--2---:R-:W-:Y:S05]  /*7640*/  @!P0 NANOSLEEP.SYNCS 0x989680 ;  /* 0x009896800000895d */ /* 0x004fea0003900000 */
[----:B------:R-:W2:Y:S02]  /*7650*/  @!P0 SYNCS.PHASECHK.TRANS64 P0, [R6+URZ], R3 ;  /* 0x00000003060085a7 */ /* 0x000ea4000800007f */
[----:B--2---:R-:W-:Y:S05]  /*7660*/  @!P0 BRA `(.L_x_131) ;  /* 0xfffffffc00f08947 */ /* 0x004fea000383ffff */
[----:B------:R-:W-:Y:S05]  /*7670*/  BRA `(.L_x_152) ;  /* 0xfffffff400f47947 */ /* 0x000fea000383ffff */
.L_x_132:
[----:B-1----:R1:W2:Y:S02]  /*7680*/  SYNCS.PHASECHK.TRANS64.TRYWAIT P0, [R7+URZ], R4 ;  /* 0x00000004070075a7 */ /* 0x0022a4000800017f */
[----:B--2---:R-:W-:Y:S05]  /*7690*/  @!P0 NANOSLEEP.SYNCS 0x989680 ;  /* 0x009896800000895d */ /* 0x004fea0003900000 */
[----:B------:R-:W2:Y:S02]  /*76a0*/  @!P0 SYNCS.PHASECHK.TRANS64 P0, [R7+URZ], R4 ;  /* 0x00000004070085a7 */ /* 0x000ea4000800007f */
[----:B--2---:R-:W-:Y:S05]  /*76b0*/  @!P0 BRA `(.L_x_132) ;  /* 0xfffffffc00f08947 */ /* 0x004fea000383ffff */
[----:B------:R-:W-:Y:S05]  /*76c0*/  BRA `(.L_x_153) ;  /* 0xfffffff800047947 */ /* 0x000fea000383ffff */
.L_x_133:
[----:B-1----:R1:W2:Y:S02]  /*76d0*/  SYNCS.PHASECHK.TRANS64.TRYWAIT P0, [R6+URZ], R3 ;  /* 0x00000003060075a7 */ /* 0x0022a4000800017f */
[----:B--2---:R-:W-:Y:S05]  /*76e0*/  @!P0 NANOSLEEP.SYNCS 0x989680 ;  /* 0x009896800000895d */ /* 0x004fea0003900000 */
[----:B------:R-:W2:Y:S02]  /*76f0*/  @!P0 SYNCS.PHASECHK.TRANS64 P0, [R6+URZ], R3 ;  /* 0x00000003060085a7 */ /* 0x000ea4000800007f */
[----:B--2---:R-:W-:Y:S05]  /*7700*/  @!P0 BRA `(.L_x_133) ;  /* 0xfffffffc00f08947 */ /* 0x004fea000383ffff */
[----:B------:R-:W-:Y:S05]  /*7710*/  BRA `(.L_x_154) ;  /* 0xfffffff800147947 */ /* 0x000fea000383ffff */
.L_x_134:
[----:B-1----:R1:W2:Y:S02]  /*7720*/  SYNCS.PHASECHK.TRANS64.TRYWAIT P0, [R7+URZ], R4 ;  /* 0x00000004070075a7 */ /* 0x0022a4000800017f */
[----:B--2---:R-:W-:Y:S05]  /*7730*/  @!P0 NANOSLEEP.SYNCS 0x989680 ;  /* 0x009896800000895d */ /* 0x004fea0003900000 */
[----:B------:R-:W2:Y:S02]  /*7740*/  @!P0 SYNCS.PHASECHK.TRANS64 P0, [R7+URZ], R4 ;  /* 0x00000004070085a7 */ /* 0x000ea4000800007f */
[----:B--2---:R-:W-:Y:S05]  /*7750*/  @!P0 BRA `(.L_x_134) ;  /* 0xfffffffc00f08947 */ /* 0x004fea000383ffff */
[----:B------:R-:W-:Y:S05]  /*7760*/  BRA `(.L_x_155) ;  /* 0xfffffff800247947 */ /* 0x000fea000383ffff */
.L_x_135:
[----:B-1----:R1:W2:Y:S02]  /*7770*/  SYNCS.PHASECHK.TRANS64.TRYWAIT P0, [R6+URZ], R3 ;  /* 0x00000003060075a7 */ /* 0x0022a4000800017f */
[----:B--2---:R-:W-:Y:S05]  /*7780*/  @!P0 NANOSLEEP.SYNCS 0x989680 ;  /* 0x009896800000895d */ /* 0x004fea0003900000 */
[----:B------:R-:W2:Y:S02]  /*7790*/  @!P0 SYNCS.PHASECHK.TRANS64 P0, [R6+URZ], R3 ;  /* 0x00000003060085a7 */ /* 0x000ea4000800007f */
[----:B--2---:R-:W-:Y:S05]  /*77a0*/  @!P0 BRA `(.L_x_135) ;  /* 0xfffffffc00f08947 */ /* 0x004fea000383ffff */
[----:B------:R-:W-:Y:S05]  /*77b0*/  BRA `(.L_x_156) ;  /* 0xfffffff800347947 */ /* 0x000fea000383ffff */
.L_x_136:
[----:B--2---:R2:W3:Y:S02]  /*77c0*/  SYNCS.PHASECHK.TRANS64.TRYWAIT P0, [R7+URZ], R4 ;  /* 0x00000004070075a7 */ /* 0x0044e4000800017f */
[----:B---3--:R-:W-:Y:S05]  /*77d0*/  @!P0 NANOSLEEP.SYNCS 0x989680 ;  /* 0x009896800000895d */ /* 0x008fea0003900000 */
[----:B------:R-:W3:Y:S02]  /*77e0*/  @!P0 SYNCS.PHASECHK.TRANS64 P0, [R7+URZ], R4 ;  /* 0x00000004070085a7 */ /* 0x000ee4000800007f */
[----:B---3--:R-:W-:Y:S05]  /*77f0*/  @!P0 BRA `(.L_x_136) ;  /* 0xfffffffc00f08947 */ /* 0x008fea000383ffff */
[----:B------:R-:W-:Y:S05]  /*7800*/  BRA `(.L_x_157) ;  /* 0xfffffff8003c7947 */ /* 0x000fea000383ffff */
.L_x_158:
[----:B------:R-:W-:-:S00]  /*7810*/  BRA `(.L_x_158) ;  /* 0xfffffffc00fc7947 */ /* 0x000fc0000383ffff */
[----:B------:R-:W-:-:S00]  /*7820*/  NOP ;  /* 0x0000000000007918 */ /* 0x000fc00000000000 */
        /* <DEDUP_REMOVED lines=13> */
.L_x_159:


//--------------------- .nv.global.init           --------------------------
	.section	.nv.global.init,"aw",@progbits
.nv.global.init:
	.type		$str$22,@object
	.size		$str$22,($str$26 - $str$22)
$str$22:
        /*0000*/ 	.byte	0x6b, 0x5f, 0x74, 0x69, 0x6c, 0x65, 0x5f, 0x63, 0x6f, 0x75, 0x6e, 0x74, 0x20, 0x3e, 0x3d, 0x20
        /*0010*/ 	.byte	0x31, 0x00
	.type		$str$26,@object
	.size		$str$26,($str$27 - $str$26)
$str$26:
        /*0012*/ 	.byte	0x28, 0x61, 0x64, 0x64, 0x72, 0x65, 0x73, 0x73, 0x20, 0x26, 0x20, 0x6d, 0x61, 0x73, 0x6b, 0x29
        /*0022*/ 	.byte	0x20, 0x3d, 0x3d, 0x20, 0x30, 0x00
	.type		$str$27,@object
	.size		$str$27,($str$23 - $str$27)
$str$27:
        /*0028*/ 	.byte	0x2f, 0x74, 0x6d, 0x70, 0x2f, 0x63, 0x75, 0x74, 0x6c, 0x61, 0x73, 0x73, 0x5f, 0x73, 0x77, 0x65
        /*0038*/ 	.byte	0x65, 0x70, 0x5f, 0x73, 0x72, 0x63, 0x2f, 0x69, 0x6e, 0x63, 0x6c, 0x75, 0x64, 0x65, 0x2f, 0x63
        /*0048*/ 	.byte	0x75, 0x74, 0x65, 0x2f, 0x70, 0x6f, 0x69, 0x6e, 0x74, 0x65, 0x72, 0x5f, 0x66, 0x6c, 0x61, 0x67
        /*0058*/ 	.byte	0x67, 0x65, 0x64, 0x2e, 0x68, 0x70, 0x70, 0x00
	.type		$str$23,@object
	.size		$str$23,(__unnamed_2 - $str$23)
$str$23:
        /*0060*/ 	.byte	0x2f, 0x74, 0x6d, 0x70, 0x2f, 0x63, 0x75, 0x74, 0x6c, 0x61, 0x73, 0x73, 0x5f, 0x73, 0x77, 0x65
        /*0070*/ 	.byte	0x65, 0x70, 0x5f, 0x73, 0x72, 0x63, 0x2f, 0x69, 0x6e, 0x63, 0x6c, 0x75, 0x64, 0x65, 0x2f, 0x63
        /*0080*/ 	.byte	0x75, 0x74, 0x6c, 0x61, 0x73, 0x73, 0x2f, 0x67, 0x65, 0x6d, 0x6d, 0x2f, 0x63, 0x6f, 0x6c, 0x6c
        /*0090*/ 	.byte	0x65, 0x63, 0x74, 0x69, 0x76, 0x65, 0x2f, 0x73, 0x6d, 0x39, 0x30, 0x5f, 0x6d, 0x6d, 0x61, 0x5f
        /*00a0*/ 	.byte	0x74, 0x6d, 0x61, 0x5f, 0x67, 0x6d, 0x6d, 0x61, 0x5f, 0x73, 0x73, 0x5f, 0x77, 0x61, 0x72, 0x70
        /*00b0*/ 	.byte	0x73, 0x70, 0x65, 0x63, 0x69, 0x61, 0x6c, 0x69, 0x7a, 0x65, 0x64, 0x2e, 0x68, 0x70, 0x70, 0x00
	.type		__unnamed_2,@object
	.size		__unnamed_2,(__unnamed_1 - __unnamed_2)
__unnamed_2:
        /*00c0*/ 	.byte	0x61, 0x75, 0x74, 0x6f, 0x20, 0x63, 0x75, 0x74, 0x65, 0x3a, 0x3a, 0x61, 0x73, 0x5f, 0x70, 0x6f
        /* <DEDUP_REMOVED lines=27> */
        /*0280*/ 	.byte	0x3c, 0x34, 0x30, 0x39, 0x36, 0x3e, 0x3e, 0x3e, 0x3e, 0x3e, 0x5d, 0x00
	.type		__unnamed_1,@object
	.size		__unnamed_1,(.L_0 - __unnamed_1)
__unnamed_1:
        /* <DEDUP_REMOVED lines=181> */
        /*0ddc*/ 	.byte	0x5d, 0x00
.L_0:


//--------------------- .nv.shared._ZN7cutlass13device_kernelINS_4gemm6kernel13GemmUniversalIN4cute5tupleIJiiiiEEENS1_10collective13CollectiveMmaINS1_34MainloopSm90TmaGmmaWarpSpecializedILi8ENS5_IJNS4_1CILi1EEESB_SB_EEENS1_35KernelTmaWarpSpecializedCooperativeEEENS5_IJNSA_ILi128EEENSA_ILi64EEESG_EEENS_10bfloat16_tENS5_IJlSB_lEEESI_SJ_NS4_8TiledMMAINS4_8MMA_AtomIJNS4_4SM904GMMA27MMA_64x64x16_F32BF16BF16_SSILNSN_5MajorE0ELSP_0ELNSN_7ScaleInE1ELSQ_1EEEEEENS4_6LayoutINS5_IJNSA_ILi2EEESB_SB_EEENS5_IJSB_NSA_ILi0EEESW_EEEEENS5_IJNS4_10UnderscoreESZ_SZ_EEEEENS4_13SM90_TMA_LOADENS4_14ComposedLayoutINS4_7SwizzleILi3ELi4ELi3EEENS4_18smem_ptr_flag_bitsILi16EEENST_INS5_IJNSA_ILi8EEESG_EEENS5_IJSG_SB_EEEEEEEvNS4_8identityES12_S1C_vS1D_EENS_8epilogue10collective18CollectiveEpilogueINS1F_22Sm90TmaWarpSpecializedILi3ELi2ELi16ELb1ELb0EEEJSH_NS5_IJSF_NSA_ILi32EEEEEESI_SJ_SI_SJ_NS1F_6fusion15FusionCallbacksIS1J_NS1M_17LinCombPerRowBiasISI_fSI_SI_fLi8ELNS_15FloatRoundStyleE2EEESH_S1L_JEEES12_NS13_INS14_ILi2ELi4ELi3EEES17_NST_INS5_IJS18_S1K_EEENS5_IJS1K_SB_EEEEEEENS4_17SM75_U32x4_LDSM_NENS4_14SM90_TMA_STOREES1W_NS4_17SM90_U32x4_STSM_NENS4_9Copy_AtomIJS1Z_NS_6half_tEEEEvEEEvvEEEEvNT_6ParamsE --------------------------
	.section	.nv.shared._ZN7cutlass13device_kernelINS_4gemm6kernel13GemmUniversalIN4cute5tupleIJiiiiEEENS1_10collective13CollectiveMmaINS1_34MainloopSm90TmaGmmaWarpSpecializedILi8ENS5_IJNS4_1CILi1EEESB_SB_EEENS1_35KernelTmaWarpSpecializedCooperativeEEENS5_IJNSA_ILi128EEENSA_ILi64EEESG_EEENS_10bfloat16_tENS5_IJlSB_lEEESI_SJ_NS4_8TiledMMAINS4_8MMA_AtomIJNS4_4SM904GMMA27MMA_64x64x16_F32BF16BF16_SSILNSN_5MajorE0ELSP_0ELNSN_7ScaleInE1ELSQ_1EEEEEENS4_6LayoutINS5_IJNSA_ILi2EEESB_SB_EEENS5_IJSB_NSA_ILi0EEESW_EEEEENS5_IJNS4_10UnderscoreESZ_SZ_EEEEENS4_13SM90_TMA_LOADENS4_14ComposedLayoutINS4_7SwizzleILi3ELi4ELi3EEENS4_18smem_ptr_flag_bitsILi16EEENST_INS5_IJNSA_ILi8EEESG_EEENS5_IJSG_SB_EEEEEEEvNS4_8identityES12_S1C_vS1D_EENS_8epilogue10collective18CollectiveEpilogueINS1F_22Sm90TmaWarpSpecializedILi3ELi2ELi16ELb1ELb0EEEJSH_NS5_IJSF_NSA_ILi32EEEEEESI_SJ_SI_SJ_NS1F_6fusion15FusionCallbacksIS1J_NS1M_17LinCombPerRowBiasISI_fSI_SI_fLi8ELNS_15FloatRoundStyleE2EEESH_S1L_JEEES12_NS13_INS14_ILi2ELi4ELi3EEES17_NST_INS5_IJS18_S1K_EEENS5_IJS1K_SB_EEEEEEENS4_17SM75_U32x4_LDSM_NENS4_14SM90_TMA_STOREES1W_NS4_17SM90_U32x4_STSM_NENS4_9Copy_AtomIJS1Z_NS_6half_tEEEEvEEEvvEEEEvNT_6ParamsE,"aw",@nobits
	.sectionflags	@""
	.align	16
	.zero		1024


//--------------------- .nv.shared.reserved.0     --------------------------
	.section	.nv.shared.reserved.0,"aw",@nobits
	.weak		__nv_reservedSMEM_offset_0_alias
	.size		__nv_reservedSMEM_offset_0_alias, 0, 0
	.other		__nv_reservedSMEM_offset_0_alias,@"STO_CUDA_RESERVED_SHARED STV_DEFAULT"
__nv_reservedSMEM_offset_0_alias:
	.zero		0


//--------------------- .nv.global                --------------------------
	.section	.nv.global,"aw",@nobits
.nv.global:
	.type		_ZN39_INTERNAL_cf37b61f_4_k_cu_0e3fd7c9_26224cute1_E,@object
	.size		_ZN39_INTERNAL_cf37b61f_4_k_cu_0e3fd7c9_26224cute1_E,(_ZN39_INTERNAL_cf37b61f_4_k_cu_0e3fd7c9_26224cuda3std3__45__cpo6cbeginE - _ZN39_INTERNAL_cf37b61f_4_k_cu_0e3fd7c9_26224cute1_E)
_ZN39_INTERNAL_cf37b61f_4_k_cu_0e3fd7c9_26224cute1_E:
	.zero		1
	.type		_ZN39_INTERNAL_cf37b61f_4_k_cu_0e3fd7c9_26224cuda3std3__45__cpo6cbeginE,@object
	.size		_ZN39_INTERNAL_cf37b61f_4_k_cu_0e3fd7c9_26224cuda3std3__45__cpo6cbeginE,(_ZN39_INTERNAL_cf37b61f_4_k_cu_0e3fd7c9_26224cuda3std3__48in_placeE - _ZN39_INTERNAL_cf37b61f_4_k_cu_0e3fd7c9_26224cuda3std3__45__cpo6cbeginE)
_ZN39_INTERNAL_cf37b61f_4_k_cu_0e3fd7c9_26224cuda3std3__45__cpo6cbeginE:
	.zero		1
	.type		_ZN39_INTERNAL_cf37b61f_4_k_cu_0e3fd7c9_26224cuda3std3__48in_placeE,@object
	.size		_ZN39_INTERNAL_cf37b61f_4_k_cu_0e3fd7c9_26224cuda3std3__48in_placeE,(_ZN39_INTERNAL_cf37b61f_4_k_cu_0e3fd7c9_26224cuda3std6ranges3__45__cpo9iter_moveE - _ZN39_INTERNAL_cf37b61f_4_k_cu_0e3fd7c9_26224cuda3std3__48in_placeE)
_ZN39_INTERNAL_cf37b61f_4_k_cu_0e3fd7c9_26224cuda3std3__48in_placeE:
	.zero		1
	.type		_ZN39_INTERNAL_cf37b61f_4_k_cu_0e3fd7c9_26224cuda3std6ranges3__45__cpo9iter_moveE,@object
	.size		_ZN39_INTERNAL_cf37b61f_4_k_cu_0e3fd7c9_26224cuda3std6ranges3__45__cpo9iter_moveE,(_ZN39_INTERNAL_cf37b61f_4_k_cu_0e3fd7c9_26224cuda3std3__45__cpo5beginE - _ZN39_INTERNAL_cf37b61f_4_k_cu_0e3fd7c9_26224cuda3std6ranges3__45__cpo9iter_moveE)
_ZN39_INTERNAL_cf37b61f_4_k_cu_0e3fd7c9_26224cuda3std6ranges3__45__cpo9iter_moveE:
	.zero		1
	.type		_ZN39_INTERNAL_cf37b61f_4_k_cu_0e3fd7c9_26224cuda3std3__45__cpo5beginE,@object
	.size		_ZN39_INTERNAL_cf37b61f_4_k_cu_0e3fd7c9_26224cuda3std3__45__cpo5beginE,(_ZN39_INTERNAL_cf37b61f_4_k_cu_0e3fd7c9_26224cuda3std3__441_GLOBAL__N__cf37b61f_4_k_cu_0e3fd7c9_26226ignoreE - _ZN39_INTERNAL_cf37b61f_4_k_cu_0e3fd7c9_26224cuda3std3__45__cpo5beginE)
_ZN39_INTERNAL_cf37b61f_4_k_cu_0e3fd7c9_26224cuda3std3__45__cpo5beginE:
	.zero		1
	.type		_ZN39_INTERNAL_cf37b61f_4_k_cu_0e3fd7c9_26224cuda3std3__441_GLOBAL__N__cf37b61f_4_k_cu_0e3fd7c9_26226ignoreE,@object
	.size		_ZN39_INTERNAL_cf37b61f_4_k_cu_0e3fd7c9_26224cuda3std3__441_GLOBAL__N__cf37b61f_4_k_cu_0e3fd7c9_26226ignoreE,(_ZN39_INTERNAL_cf37b61f_4_k_cu_0e3fd7c9_26224cute7productE - _ZN39_INTERNAL_cf37b61f_4_k_cu_0e3fd7c9_26224cuda3std3__441_GLOBAL__N__cf37b61f_4_k_cu_0e3fd7c9_26226ignoreE)
_ZN39_INTERNAL_cf37b61f_4_k_cu_0e3fd7c9_26224cuda3std3__441_GLOBAL__N__cf37b61f_4_k_cu_0e3fd7c9_26226ignoreE:
	.zero		1
	.type		_ZN39_INTERNAL_cf37b61f_4_k_cu_0e3fd7c9_26224cute7productE,@object
	.size		_ZN39_INTERNAL_cf37b61f_4_k_cu_0e3fd7c9_26224cute7productE,(_ZN39_INTERNAL_cf37b61f_4_k_cu_0e3fd7c9_26224cuda3std3__45__cpo3endE - _ZN39_INTERNAL_cf37b61f_4_k_cu_0e3fd7c9_26224cute7productE)
_ZN39_INTERNAL_cf37b61f_4_k_cu_0e3fd7c9_26224cute7productE:
	.zero		1
	.type		_ZN39_INTERNAL_cf37b61f_4_k_cu_0e3fd7c9_26224cuda3std3__45__cpo3endE,@object
	.size		_ZN39_INTERNAL_cf37b61f_4_k_cu_0e3fd7c9_26224cuda3std3__45__cpo3endE,(_ZN39_INTERNAL_cf37b61f_4_k_cu_0e3fd7c9_26224cuda3std3__419piecewise_constructE - _ZN39_INTERNAL_cf37b61f_4_k_cu_0e3fd7c9_26224cuda3std3__45__cpo3endE)
_ZN39_INTERNAL_cf37b61f_4_k_cu_0e3fd7c9_26224cuda3std3__45__cpo3endE:
	.zero		1
	.type		_ZN39_INTERNAL_cf37b61f_4_k_cu_0e3fd7c9_26224cuda3std3__419piecewise_constructE,@object
	.size		_ZN39_INTERNAL_cf37b61f_4_k_cu_0e3fd7c9_26224cuda3std3__419piecewise_constructE,(_ZN39_INTERNAL_cf37b61f_4_k_cu_0e3fd7c9_26224cuda3std3__45__cpo4cendE - _ZN39_INTERNAL_cf37b61f_4_k_cu_0e3fd7c9_26224cuda3std3__419piecewise_constructE)
_ZN39_INTERNAL_cf37b61f_4_k_cu_0e3fd7c9_26224cuda3std3__419piecewise_constructE:
	.zero		1
	.type		_ZN39_INTERNAL_cf37b61f_4_k_cu_0e3fd7c9_26224cuda3std3__45__cpo4cendE,@object
	.size		_ZN39_INTERNAL_cf37b61f_4_k_cu_0e3fd7c9_26224cuda3std3__45__cpo4cendE,(_ZN39_INTERNAL_cf37b61f_4_k_cu_0e3fd7c9_26224cuda3std6ranges3__45__cpo4swapE - _ZN39_INTERNAL_cf37b61f_4_k_cu_0e3fd7c9_26224cuda3std3__45__cpo4cendE)
_ZN39_INTERNAL_cf37b61f_4_k_cu_0e3fd7c9_26224cuda3std3__45__cpo4cendE:
	.zero		1
	.type		_ZN39_INTERNAL_cf37b61f_4_k_cu_0e3fd7c9_26224cuda3std6ranges3__45__cpo4swapE,@object
	.size		_ZN39_INTERNAL_cf37b61f_4_k_cu_0e3fd7c9_26224cuda3std6ranges3__45__cpo4swapE,(.L_9 - _ZN39_INTERNAL_cf37b61f_4_k_cu_0e3fd7c9_26224cuda3std6ranges3__45__cpo4swapE)
_ZN39_INTERNAL_cf37b61f_4_k_cu_0e3fd7c9_26224cuda3std6ranges3__45__cpo4swapE:
	.zero		1
.L_9:


//--------------------- .nv.constant0._ZN7cutlass13device_kernelINS_4gemm6kernel13GemmUniversalIN4cute5tupleIJiiiiEEENS1_10collective13CollectiveMmaINS1_34MainloopSm90TmaGmmaWarpSpecializedILi8ENS5_IJNS4_1CILi1EEESB_SB_EEENS1_35KernelTmaWarpSpecializedCooperativeEEENS5_IJNSA_ILi128EEENSA_ILi64EEESG_EEENS_10bfloat16_tENS5_IJlSB_lEEESI_SJ_NS4_8TiledMMAINS4_8MMA_AtomIJNS4_4SM904GMMA27MMA_64x64x16_F32BF16BF16_SSILNSN_5MajorE0ELSP_0ELNSN_7ScaleInE1ELSQ_1EEEEEENS4_6LayoutINS5_IJNSA_ILi2EEESB_SB_EEENS5_IJSB_NSA_ILi0EEESW_EEEEENS5_IJNS4_10UnderscoreESZ_SZ_EEEEENS4_13SM90_TMA_LOADENS4_14ComposedLayoutINS4_7SwizzleILi3ELi4ELi3EEENS4_18smem_ptr_flag_bitsILi16EEENST_INS5_IJNSA_ILi8EEESG_EEENS5_IJSG_SB_EEEEEEEvNS4_8identityES12_S1C_vS1D_EENS_8epilogue10collective18CollectiveEpilogueINS1F_22Sm90TmaWarpSpecializedILi3ELi2ELi16ELb1ELb0EEEJSH_NS5_IJSF_NSA_ILi32EEEEEESI_SJ_SI_SJ_NS1F_6fusion15FusionCallbacksIS1J_NS1M_17LinCombPerRowBiasISI_fSI_SI_fLi8ELNS_15FloatRoundStyleE2EEESH_S1L_JEEES12_NS13_INS14_ILi2ELi4ELi3EEES17_NST_INS5_IJS18_S1K_EEENS5_IJS1K_SB_EEEEEEENS4_17SM75_U32x4_LDSM_NENS4_14SM90_TMA_STOREES1W_NS4_17SM90_U32x4_STSM_NENS4_9Copy_AtomIJS1Z_NS_6half_tEEEEvEEEvvEEEEvNT_6ParamsE --------------------------
	.section	.nv.constant0._ZN7cutlass13device_kernelINS_4gemm6kernel13GemmUniversalIN4cute5tupleIJiiiiEEENS1_10collective13CollectiveMmaINS1_34MainloopSm90TmaGmmaWarpSpecializedILi8ENS5_IJNS4_1CILi1EEESB_SB_EEENS1_35KernelTmaWarpSpecializedCooperativeEEENS5_IJNSA_ILi128EEENSA_ILi64EEESG_EEENS_10bfloat16_tENS5_IJlSB_lEEESI_SJ_NS4_8TiledMMAINS4_8MMA_AtomIJNS4_4SM904GMMA27MMA_64x64x16_F32BF16BF16_SSILNSN_5MajorE0ELSP_0ELNSN_7ScaleInE1ELSQ_1EEEEEENS4_6LayoutINS5_IJNSA_ILi2EEESB_SB_EEENS5_IJSB_NSA_ILi0EEESW_EEEEENS5_IJNS4_10UnderscoreESZ_SZ_EEEEENS4_13SM90_TMA_LOADENS4_14ComposedLayoutINS4_7SwizzleILi3ELi4ELi3EEENS4_18smem_ptr_flag_bitsILi16EEENST_INS5_IJNSA_ILi8EEESG_EEENS5_IJSG_SB_EEEEEEEvNS4_8identityES12_S1C_vS1D_EENS_8epilogue10collective18CollectiveEpilogueINS1F_22Sm90TmaWarpSpecializedILi3ELi2ELi16ELb1ELb0EEEJSH_NS5_IJSF_NSA_ILi32EEEEEESI_SJ_SI_SJ_NS1F_6fusion15FusionCallbacksIS1J_NS1M_17LinCombPerRowBiasISI_fSI_SI_fLi8ELNS_15FloatRoundStyleE2EEESH_S1L_JEEES12_NS13_INS14_ILi2ELi4ELi3EEES17_NST_INS5_IJS18_S1K_EEENS5_IJS1K_SB_EEEEEEENS4_17SM75_U32x4_LDSM_NENS4_14SM90_TMA_STOREES1W_NS4_17SM90_U32x4_STSM_NENS4_9Copy_AtomIJS1Z_NS_6half_tEEEEvEEEvvEEEEvNT_6ParamsE,"a",@progbits
	.sectionflags	@""
	.align	4
.nv.constant0._ZN7cutlass13device_kernelINS_4gemm6kernel13GemmUniversalIN4cute5tupleIJiiiiEEENS1_10collective13CollectiveMmaINS1_34MainloopSm90TmaGmmaWarpSpecializedILi8ENS5_IJNS4_1CILi1EEESB_SB_EEENS1_35KernelTmaWarpSpecializedCooperativeEEENS5_IJNSA_ILi128EEENSA_ILi64EEESG_EEENS_10bfloat16_tENS5_IJlSB_lEEESI_SJ_NS4_8TiledMMAINS4_8MMA_AtomIJNS4_4SM904GMMA27MMA_64x64x16_F32BF16BF16_SSILNSN_5MajorE0ELSP_0ELNSN_7ScaleInE1ELSQ_1EEEEEENS4_6LayoutINS5_IJNSA_ILi2EEESB_SB_EEENS5_IJSB_NSA_ILi0EEESW_EEEEENS5_IJNS4_10UnderscoreESZ_SZ_EEEEENS4_13SM90_TMA_LOADENS4_14ComposedLayoutINS4_7SwizzleILi3ELi4ELi3EEENS4_18smem_ptr_flag_bitsILi16EEENST_INS5_IJNSA_ILi8EEESG_EEENS5_IJSG_SB_EEEEEEEvNS4_8identityES12_S1C_vS1D_EENS_8epilogue10collective18CollectiveEpilogueINS1F_22Sm90TmaWarpSpecializedILi3ELi2ELi16ELb1ELb0EEEJSH_NS5_IJSF_NSA_ILi32EEEEEESI_SJ_SI_SJ_NS1F_6fusion15FusionCallbacksIS1J_NS1M_17LinCombPerRowBiasISI_fSI_SI_fLi8ELNS_15FloatRoundStyleE2EEESH_S1L_JEEES12_NS13_INS14_ILi2ELi4ELi3EEES17_NST_INS5_IJS18_S1K_EEENS5_IJS1K_SB_EEEEEEENS4_17SM75_U32x4_LDSM_NENS4_14SM90_TMA_STOREES1W_NS4_17SM90_U32x4_STSM_NENS4_9Copy_AtomIJS1Z_NS_6half_tEEEEvEEEvvEEEEvNT_6ParamsE:
	.zero		2432


//--------------------- SYMBOLS --------------------------

	.type		.nv.reservedSmem.offset0,@object
	.size		.nv.reservedSmem.offset0,0x4
	.type		__assertfail,@function
